// auto-generated by cutlass_sweep.gemm — config: {"arch": "sm_100", "cluster_m": 1, "cluster_n": 4, "dtype": "fp16", "dtype_b": "fp16", "layout": "nt", "stages": 6, "tile_k": 64, "tile_m": 128, "tile_n": 128}
#include "cutlass/cutlass.h"
#include "cutlass/gemm/collective/collective_builder.hpp"
#include "cutlass/gemm/device/gemm_universal_adapter.h"
#include "cutlass/gemm/kernel/gemm_universal.hpp"
#include "cutlass/epilogue/collective/collective_builder.hpp"

using ElemA = cutlass::half_t;
using ElemB = cutlass::half_t;
using ElemCD = cutlass::half_t;
using Acc  = float;
using TileShape    = cute::Shape<cute::_128, cute::_128, cute::_64>;
using ClusterShape = cute::Shape<cute::_1, cute::_4, cute::_1>;

using CollectiveEpilogue = typename cutlass::epilogue::collective::CollectiveBuilder<
    cutlass::arch::Sm100, cutlass::arch::OpClassTensorOp,
    TileShape, ClusterShape,
    cutlass::epilogue::collective::EpilogueTileAuto,
    Acc, Acc,
    ElemCD, cutlass::layout::RowMajor, 128 / cutlass::sizeof_bits<ElemCD>::value,
    ElemCD, cutlass::layout::RowMajor, 128 / cutlass::sizeof_bits<ElemCD>::value,
    cutlass::epilogue::collective::EpilogueScheduleAuto
  >::CollectiveOp;

using CollectiveMainloop = typename cutlass::gemm::collective::CollectiveBuilder<
    cutlass::arch::Sm100, cutlass::arch::OpClassTensorOp,
    ElemA, cutlass::layout::RowMajor, 128 / cutlass::sizeof_bits<ElemA>::value,
    ElemB, cutlass::layout::ColumnMajor, 128 / cutlass::sizeof_bits<ElemB>::value,
    Acc,
    TileShape, ClusterShape,
    cutlass::gemm::collective::StageCount<6>,
    cutlass::gemm::collective::KernelScheduleAuto
  >::CollectiveOp;

using GemmKernel = cutlass::gemm::kernel::GemmUniversal<
    cute::Shape<int,int,int,int>,
    CollectiveMainloop,
    CollectiveEpilogue
>;
using Gemm = cutlass::gemm::device::GemmUniversalAdapter<GemmKernel>;

// Force the device kernel symbol into the cubin without needing a host main.
auto* _anchor = &cutlass::device_kernel<GemmKernel>;


// ===== COMPILED SASS (sm_100a) =====

	.target	sm_100a

	.elftype	@"ET_EXEC"


//--------------------- .note.nv.tkinfo           --------------------------
	.section	.note.nv.tkinfo,"",@"SHT_NOTE"
	.sectionflags	@"SHF_NOTE_NV_TKINFO"
	.tkinfo
        /*0018*/ 	.word	0x00000002
        /*0030*/ 	.string	""
        /*0030*/ 	.string	"ptxas"
        /*0030*/ 	.string	"Cuda compilation tools, release 13.0, V13.0.88"
        /*0030*/ 	.string	"Build cuda_13.0.r13.0/compiler.36424714_0"
        /*0030*/ 	.string	"-arch sm_100a -m 64 "



//--------------------- .note.nv.cuinfo           --------------------------
	.section	.note.nv.cuinfo,"",@"SHT_NOTE"
	.sectionflags	@"SHF_NOTE_NV_CUINFO"
        /*0018*/ 	.short	0x0002
        /*001a*/ 	.short	0x0064
        /*001c*/ 	.short	0x0082
	.zero		2


//--------------------- .nv.info                  --------------------------
	.section	.nv.info,"",@"SHT_CUDA_INFO"
	.align	4


	//----- nvinfo : EIATTR_REGCOUNT
	.align		4
        /*0000*/ 	.byte	0x04, 0x2f
        /*0002*/ 	.short	(.L_19 - .L_18)
	.align		4
.L_18:
        /*0004*/ 	.word	index@(_ZN7cutlass13device_kernelINS_4gemm6kernel13GemmUniversalIN4cute5tupleIJiiiiEEENS1_10collective13CollectiveMmaINS1_35MainloopSm100TmaUmmaWarpSpecializedILi6ELi2ELi4ENS5_IJNS4_1CILi1EEENSA_ILi4EEESB_EEEEENS5_IJNSA_ILi128EEESF_NSA_ILi64EEEEEENS_6half_tENS5_IJlSB_lEEESI_SJ_NS4_8TiledMMAINS4_8MMA_AtomIJNS4_20SM100_MMA_F16BF16_SSISI_SI_fLi128ELi128ELNS4_4UMMA5MajorE0ELSO_0ELNSN_7ScaleInE0ELSP_0EEEEEENS4_6LayoutINS5_IJSB_SB_SB_EEENS5_IJNSA_ILi0EEESU_SU_EEEEENS5_IJNS4_10UnderscoreESX_SX_EEEEENS4_23SM90_TMA_LOAD_MULTICASTENS4_14ComposedLayoutINS4_7SwizzleILi3ELi4ELi3EEENS4_18smem_ptr_flag_bitsILi16EEENSS_INS5_IJNSA_ILi8EEESG_EEENS5_IJSG_SB_EEEEEEEvNS4_8identityENS4_13SM90_TMA_LOADES1A_vS1B_EENS_8epilogue10collective18CollectiveEpilogueINS1E_23Sm100TmaWarpSpecializedILi4ELi2ELi32ELb1ELb0EEEJSH_NS5_IJNSS_ISF_SB_EENSS_INSA_ILi32EEESB_EEEEESI_SJ_SI_SJ_NS1E_6fusion15FusionCallbacksIS1I_NS1N_17LinearCombinationISI_fSI_fLNS_15FloatRoundStyleE2EEESH_S1M_JEEENS4_5SM1004TMEM4LOAD26SM100_TMEM_LOAD_32dp32b32xES1C_NS11_INS12_ILi2ELi4ELi3EEES15_NSS_INS5_IJS16_S1K_EEENS5_IJS1K_SB_EEEEEEENS4_39AutoVectorizingCopyWithAssumedAlignmentILi128EEENS4_14SM90_TMA_STOREES21_S23_S23_EEEvvEEEEvNT_6ParamsE)
        /*0008*/ 	.word	0x00000076


	//----- nvinfo : EIATTR_FRAME_SIZE
	.align		4
.L_19:
        /*000c*/ 	.byte	0x04, 0x11
        /*000e*/ 	.short	(.L_21 - .L_20)
	.align		4
.L_20:
        /*0010*/ 	.word	index@($__internal_2_$__cuda_sm10x_tcgen05_guardrail_trap_unallocated_columns_being_dealloced)
        /*0014*/ 	.word	0x00000000


	//----- nvinfo : EIATTR_FRAME_SIZE
	.align		4
.L_21:
        /*0018*/ 	.byte	0x04, 0x11
        /*001a*/ 	.short	(.L_23 - .L_22)
	.align		4
.L_22:
        /*001c*/ 	.word	index@($__internal_1_$__cuda_sm10x_tcgen05_guardrail_trap_phase_invalid_during_alloc)
        /*0020*/ 	.word	0x00000000


	//----- nvinfo : EIATTR_FRAME_SIZE
	.align		4
.L_23:
        /*0024*/ 	.byte	0x04, 0x11
        /*0026*/ 	.short	(.L_25 - .L_24)
	.align		4
.L_24:
        /*0028*/ 	.word	index@($__internal_0_$__cuda_sm10x_tcgen05_guardrail_trap_col_being_dealloced_not_returned_by_alloc)
        /*002c*/ 	.word	0x00000000


	//----- nvinfo : EIATTR_FRAME_SIZE
	.align		4
.L_25:
        /*0030*/ 	.byte	0x04, 0x11
        /*0032*/ 	.short	(.L_27 - .L_26)
	.align		4
.L_26:
        /*0034*/ 	.word	index@(_ZN7cutlass13device_kernelINS_4gemm6kernel13GemmUniversalIN4cute5tupleIJiiiiEEENS1_10collective13CollectiveMmaINS1_35MainloopSm100TmaUmmaWarpSpecializedILi6ELi2ELi4ENS5_IJNS4_1CILi1EEENSA_ILi4EEESB_EEEEENS5_IJNSA_ILi128EEESF_NSA_ILi64EEEEEENS_6half_tENS5_IJlSB_lEEESI_SJ_NS4_8TiledMMAINS4_8MMA_AtomIJNS4_20SM100_MMA_F16BF16_SSISI_SI_fLi128ELi128ELNS4_4UMMA5MajorE0ELSO_0ELNSN_7ScaleInE0ELSP_0EEEEEENS4_6LayoutINS5_IJSB_SB_SB_EEENS5_IJNSA_ILi0EEESU_SU_EEEEENS5_IJNS4_10UnderscoreESX_SX_EEEEENS4_23SM90_TMA_LOAD_MULTICASTENS4_14ComposedLayoutINS4_7SwizzleILi3ELi4ELi3EEENS4_18smem_ptr_flag_bitsILi16EEENSS_INS5_IJNSA_ILi8EEESG_EEENS5_IJSG_SB_EEEEEEEvNS4_8identityENS4_13SM90_TMA_LOADES1A_vS1B_EENS_8epilogue10collective18CollectiveEpilogueINS1E_23Sm100TmaWarpSpecializedILi4ELi2ELi32ELb1ELb0EEEJSH_NS5_IJNSS_ISF_SB_EENSS_INSA_ILi32EEESB_EEEEESI_SJ_SI_SJ_NS1E_6fusion15FusionCallbacksIS1I_NS1N_17LinearCombinationISI_fSI_fLNS_15FloatRoundStyleE2EEESH_S1M_JEEENS4_5SM1004TMEM4LOAD26SM100_TMEM_LOAD_32dp32b32xES1C_NS11_INS12_ILi2ELi4ELi3EEES15_NSS_INS5_IJS16_S1K_EEENS5_IJS1K_SB_EEEEEEENS4_39AutoVectorizingCopyWithAssumedAlignmentILi128EEENS4_14SM90_TMA_STOREES21_S23_S23_EEEvvEEEEvNT_6ParamsE)
        /*0038*/ 	.word	0x00000000


	//----- nvinfo : EIATTR_MIN_STACK_SIZE
	.align		4
.L_27:
        /*003c*/ 	.byte	0x04, 0x12
        /*003e*/ 	.short	(.L_29 - .L_28)
	.align		4
.L_28:
        /*0040*/ 	.word	index@(_ZN7cutlass13device_kernelINS_4gemm6kernel13GemmUniversalIN4cute5tupleIJiiiiEEENS1_10collective13CollectiveMmaINS1_35MainloopSm100TmaUmmaWarpSpecializedILi6ELi2ELi4ENS5_IJNS4_1CILi1EEENSA_ILi4EEESB_EEEEENS5_IJNSA_ILi128EEESF_NSA_ILi64EEEEEENS_6half_tENS5_IJlSB_lEEESI_SJ_NS4_8TiledMMAINS4_8MMA_AtomIJNS4_20SM100_MMA_F16BF16_SSISI_SI_fLi128ELi128ELNS4_4UMMA5MajorE0ELSO_0ELNSN_7ScaleInE0ELSP_0EEEEEENS4_6LayoutINS5_IJSB_SB_SB_EEENS5_IJNSA_ILi0EEESU_SU_EEEEENS5_IJNS4_10UnderscoreESX_SX_EEEEENS4_23SM90_TMA_LOAD_MULTICASTENS4_14ComposedLayoutINS4_7SwizzleILi3ELi4ELi3EEENS4_18smem_ptr_flag_bitsILi16EEENSS_INS5_IJNSA_ILi8EEESG_EEENS5_IJSG_SB_EEEEEEEvNS4_8identityENS4_13SM90_TMA_LOADES1A_vS1B_EENS_8epilogue10collective18CollectiveEpilogueINS1E_23Sm100TmaWarpSpecializedILi4ELi2ELi32ELb1ELb0EEEJSH_NS5_IJNSS_ISF_SB_EENSS_INSA_ILi32EEESB_EEEEESI_SJ_SI_SJ_NS1E_6fusion15FusionCallbacksIS1I_NS1N_17LinearCombinationISI_fSI_fLNS_15FloatRoundStyleE2EEESH_S1M_JEEENS4_5SM1004TMEM4LOAD26SM100_TMEM_LOAD_32dp32b32xES1C_NS11_INS12_ILi2ELi4ELi3EEES15_NSS_INS5_IJS16_S1K_EEENS5_IJS1K_SB_EEEEEEENS4_39AutoVectorizingCopyWithAssumedAlignmentILi128EEENS4_14SM90_TMA_STOREES21_S23_S23_EEEvvEEEEvNT_6ParamsE)
        /*0044*/ 	.word	0x00000000
.L_29:


//--------------------- .nv.compat                --------------------------
	.section	.nv.compat,"",@"SHT_CUDA_COMPAT_INFO"
	.align	4
        /*0000*/ 	.byte	0x02, 0x09, 0x01, 0x00, 0x02, 0x02, 0x02, 0x00, 0x02, 0x05, 0x05, 0x00, 0x03, 0x07, 0x01, 0x01
        /*0010*/ 	.byte	0x02, 0x03, 0x01, 0x00, 0x02, 0x06, 0x01, 0x00, 0x04, 0x0b, 0x08, 0x00, 0x09, 0x00, 0x00, 0x00
        /*0020*/ 	.byte	0x00, 0x00, 0x00, 0x00


//--------------------- .nv.info._ZN7cutlass13device_kernelINS_4gemm6kernel13GemmUniversalIN4cute5tupleIJiiiiEEENS1_10collective13CollectiveMmaINS1_35MainloopSm100TmaUmmaWarpSpecializedILi6ELi2ELi4ENS5_IJNS4_1CILi1EEENSA_ILi4EEESB_EEEEENS5_IJNSA_ILi128EEESF_NSA_ILi64EEEEEENS_6half_tENS5_IJlSB_lEEESI_SJ_NS4_8TiledMMAINS4_8MMA_AtomIJNS4_20SM100_MMA_F16BF16_SSISI_SI_fLi128ELi128ELNS4_4UMMA5MajorE0ELSO_0ELNSN_7ScaleInE0ELSP_0EEEEEENS4_6LayoutINS5_IJSB_SB_SB_EEENS5_IJNSA_ILi0EEESU_SU_EEEEENS5_IJNS4_10UnderscoreESX_SX_EEEEENS4_23SM90_TMA_LOAD_MULTICASTENS4_14ComposedLayoutINS4_7SwizzleILi3ELi4ELi3EEENS4_18smem_ptr_flag_bitsILi16EEENSS_INS5_IJNSA_ILi8EEESG_EEENS5_IJSG_SB_EEEEEEEvNS4_8identityENS4_13SM90_TMA_LOADES1A_vS1B_EENS_8epilogue10collective18CollectiveEpilogueINS1E_23Sm100TmaWarpSpecializedILi4ELi2ELi32ELb1ELb0EEEJSH_NS5_IJNSS_ISF_SB_EENSS_INSA_ILi32EEESB_EEEEESI_SJ_SI_SJ_NS1E_6fusion15FusionCallbacksIS1I_NS1N_17LinearCombinationISI_fSI_fLNS_15FloatRoundStyleE2EEESH_S1M_JEEENS4_5SM1004TMEM4LOAD26SM100_TMEM_LOAD_32dp32b32xES1C_NS11_INS12_ILi2ELi4ELi3EEES15_NSS_INS5_IJS16_S1K_EEENS5_IJS1K_SB_EEEEEEENS4_39AutoVectorizingCopyWithAssumedAlignmentILi128EEENS4_14SM90_TMA_STOREES21_S23_S23_EEEvvEEEEvNT_6ParamsE --------------------------
	.section	.nv.info._ZN7cutlass13device_kernelINS_4gemm6kernel13GemmUniversalIN4cute5tupleIJiiiiEEENS1_10collective13CollectiveMmaINS1_35MainloopSm100TmaUmmaWarpSpecializedILi6ELi2ELi4ENS5_IJNS4_1CILi1EEENSA_ILi4EEESB_EEEEENS5_IJNSA_ILi128EEESF_NSA_ILi64EEEEEENS_6half_tENS5_IJlSB_lEEESI_SJ_NS4_8TiledMMAINS4_8MMA_AtomIJNS4_20SM100_MMA_F16BF16_SSISI_SI_fLi128ELi128ELNS4_4UMMA5MajorE0ELSO_0ELNSN_7ScaleInE0ELSP_0EEEEEENS4_6LayoutINS5_IJSB_SB_SB_EEENS5_IJNSA_ILi0EEESU_SU_EEEEENS5_IJNS4_10UnderscoreESX_SX_EEEEENS4_23SM90_TMA_LOAD_MULTICASTENS4_14ComposedLayoutINS4_7SwizzleILi3ELi4ELi3EEENS4_18smem_ptr_flag_bitsILi16EEENSS_INS5_IJNSA_ILi8EEESG_EEENS5_IJSG_SB_EEEEEEEvNS4_8identityENS4_13SM90_TMA_LOADES1A_vS1B_EENS_8epilogue10collective18CollectiveEpilogueINS1E_23Sm100TmaWarpSpecializedILi4ELi2ELi32ELb1ELb0EEEJSH_NS5_IJNSS_ISF_SB_EENSS_INSA_ILi32EEESB_EEEEESI_SJ_SI_SJ_NS1E_6fusion15FusionCallbacksIS1I_NS1N_17LinearCombinationISI_fSI_fLNS_15FloatRoundStyleE2EEESH_S1M_JEEENS4_5SM1004TMEM4LOAD26SM100_TMEM_LOAD_32dp32b32xES1C_NS11_INS12_ILi2ELi4ELi3EEES15_NSS_INS5_IJS16_S1K_EEENS5_IJS1K_SB_EEEEEEENS4_39AutoVectorizingCopyWithAssumedAlignmentILi128EEENS4_14SM90_TMA_STOREES21_S23_S23_EEEvvEEEEvNT_6ParamsE,"",@"SHT_CUDA_INFO"
	.sectionflags	@""
	.align	4


	//----- nvinfo : EIATTR_CUDA_API_VERSION
	.align		4
        /*0000*/ 	.byte	0x04, 0x37
        /*0002*/ 	.short	(.L_31 - .L_30)
.L_30:
        /*0004*/ 	.word	0x00000082


	//----- nvinfo : EIATTR_KPARAM_INFO
	.align		4
.L_31:
        /*0008*/ 	.byte	0x04, 0x17
        /*000a*/ 	.short	(.L_33 - .L_32)
.L_32:
        /*000c*/ 	.word	0x00000000
        /*0010*/ 	.short	0x0000
        /*0012*/ 	.short	0x0000
        /*0014*/ 	.byte	0x00, 0xf0, 0x01, 0x20


	//----- nvinfo : EIATTR_AT_ENTRY_FRAGMENTS
	.align		4
.L_33:
        /*0018*/ 	.byte	0x04, 0x4f
        /*001a*/ 	.short	(.L_35 - .L_34)


	//   ....[0]....
.L_34:
        /*001c*/ 	.word	0x00000006


	//----- nvinfo : EIATTR_RESERVED_SMEM_USED
	.align		4
.L_35:
        /*0020*/ 	.byte	0x01, 0x41
	.zero		2


	//----- nvinfo : EIATTR_SPARSE_MMA_MASK
	.align		4
        /*0024*/ 	.byte	0x03, 0x50
        /*0026*/ 	.short	0x0000


	//----- nvinfo : EIATTR_TCGEN05_1CTA_USED
	.align		4
        /*0028*/ 	.byte	0x01, 0x51
	.zero		2


	//----- nvinfo : EIATTR_MAXREG_COUNT
	.align		4
        /*002c*/ 	.byte	0x03, 0x1b
        /*002e*/ 	.short	0x00ff


	//----- nvinfo : EIATTR_NUM_BARRIERS
	.align		4
        /*0030*/ 	.byte	0x02, 0x4c
        /*0032*/ 	.byte	0x07
	.zero		1


	//----- nvinfo : EIATTR_EXTERNS
	.align		4
        /*0034*/ 	.byte	0x04, 0x0f
        /*0036*/ 	.short	(.L_37 - .L_36)


	//   ....[0]....
	.align		4
.L_36:
        /*0038*/ 	.word	index@(__assertfail)


	//----- nvinfo : EIATTR_MERCURY_ISA_VERSION
	.align		4
.L_37:
        /*003c*/ 	.byte	0x03, 0x5f
        /*003e*/ 	.short	0x0101


	//----- nvinfo : EIATTR_INT_WARP_WIDE_INSTR_OFFSETS
	.align		4
        /*0040*/ 	.byte	0x04, 0x31
        /*0042*/ 	.short	(.L_39 - .L_38)


	//   ....[0]....
.L_38:
        /*0044*/ 	.word	0x00003e40


	//   ....[1]....
        /*0048*/ 	.word	0x00003e60


	//   ....[2]....
        /*004c*/ 	.word	0x00003e90


	//   ....[3]....
        /*0050*/ 	.word	0x000049d0


	//   ....[4]....
        /*0054*/ 	.word	0x00004a40


	//   ....[5]....
        /*0058*/ 	.word	0x00004b20


	//   ....[6]....
        /*005c*/ 	.word	0x00004ba0


	//   ....[7]....
        /*0060*/ 	.word	0x00004ca0


	//   ....[8]....
        /*0064*/ 	.word	0x00004d20


	//   ....[9]....
        /*0068*/ 	.word	0x00004e10


	//   ....[10]....
        /*006c*/ 	.word	0x00004ec0


	//----- nvinfo : EIATTR_COOP_GROUP_MASK_REGIDS
	.align		4
.L_39:
        /*0070*/ 	.byte	0x04, 0x29
        /*0072*/ 	.short	(.L_41 - .L_40)


	//   ....[0]....
.L_40:
        /*0074*/ 	.word	0xffffffff


	//   ....[1]....
        /*0078*/ 	.word	0xffffffff


	//   ....[2]....
        /*007c*/ 	.word	0xffffffff


	//   ....[3]....
        /*0080*/ 	.word	0xffffffff


	//   ....[4]....
        /*0084*/ 	.word	0xffffffff


	//   ....[5]....
        /*0088*/ 	.word	0xffffffff


	//   ....[6]....
        /*008c*/ 	.word	0xffffffff


	//   ....[7]....
        /*0090*/ 	.word	0xffffffff


	//   ....[8]....
        /*0094*/ 	.word	0xffffffff


	//   ....[9]....
        /*0098*/ 	.word	0xffffffff


	//   ....[10]....
        /*009c*/ 	.word	0xffffffff


	//   ....[11]....
        /*00a0*/ 	.word	0xffffffff


	//   ....[12]....
        /*00a4*/ 	.word	0xffffffff


	//   ....[13]....
        /*00a8*/ 	.word	0xffffffff


	//----- nvinfo : EIATTR_COOP_GROUP_INSTR_OFFSETS
	.align		4
.L_41:
        /*00ac*/ 	.byte	0x04, 0x28
        /*00ae*/ 	.short	(.L_43 - .L_42)


	//   ....[0]....
.L_42:
        /*00b0*/ 	.word	0x00000080


	//   ....[1]....
        /*00b4*/ 	.word	0x000004f0


	//   ....[2]....
        /*00b8*/ 	.word	0x000006e0


	//   ....[3]....
        /*00bc*/ 	.word	0x00000880


	//   ....[4]....
        /*00c0*/ 	.word	0x00000980


	//   ....[5]....
        /*00c4*/ 	.word	0x00000af0


	//   ....[6]....
        /*00c8*/ 	.word	0x00000c90


	//   ....[7]....
        /*00cc*/ 	.word	0x00000e40


	//   ....[8]....
        /*00d0*/ 	.word	0x000020c0


	//   ....[9]....
        /*00d4*/ 	.word	0x00003090


	//   ....[10]....
        /*00d8*/ 	.word	0x000032a0


	//   ....[11]....
        /*00dc*/ 	.word	0x000032d0


	//   ....[12]....
        /*00e0*/ 	.word	0x00003d20


	//   ....[13]....
        /*00e4*/ 	.word	0x00003f50


	//----- nvinfo : EIATTR_VRC_CTA_INIT_COUNT
	.align		4
.L_43:
        /*00e8*/ 	.byte	0x02, 0x4a
        /*00ea*/ 	.byte	0x80
	.zero		1


	//----- nvinfo : EIATTR_SYSCALL_OFFSETS
	.align		4
        /*00ec*/ 	.byte	0x04, 0x46
        /*00ee*/ 	.short	(.L_45 - .L_44)


	//   ....[0]....
.L_44:
        /*00f0*/ 	.word	0x00005b10


	//   ....[1]....
        /*00f4*/ 	.word	0x00005c00


	//   ....[2]....
        /*00f8*/ 	.word	0x000063d0


	//   ....[3]....
        /*00fc*/ 	.word	0x00007050


	//   ....[4]....
        /*0100*/ 	.word	0x00007cb0


	//   ....[5]....
        /*0104*/ 	.word	0x00008910


	//----- nvinfo : EIATTR_MBARRIER_INSTR_OFFSETS
	.align		4
.L_45:
        /*0108*/ 	.byte	0x04, 0x39
        /*010a*/ 	.short	(.L_47 - .L_46)


	//   ....[0]....
.L_46:
        /*010c*/ 	.word	0x00000610
        /*0110*/ 	.word	0x000000ff
        /*0114*/ 	.word	0x00000000
        /*0118*/ 	.short	0x0100
        /*011a*/ 	.byte	0x04
	.zero		1


	//   ....[1]....
        /*011c*/ 	.word	0x00000620
        /*0120*/ 	.word	0x000000ff
        /*0124*/ 	.word	0x00000030
        /*0128*/ 	.short	0x0100
        /*012a*/ 	.byte	0x04
	.zero		1


	//   ....[2]....
        /*012c*/ 	.word	0x00000630
        /*0130*/ 	.word	0x000000ff
        /*0134*/ 	.word	0x00000008
        /*0138*/ 	.short	0x0100
        /*013a*/ 	.byte	0x04
	.zero		1


	//   ....[3]....
        /*013c*/ 	.word	0x00000640
        /*0140*/ 	.word	0x000000ff
        /*0144*/ 	.word	0x00000038
        /*0148*/ 	.short	0x0100
        /*014a*/ 	.byte	0x04
	.zero		1


	//   ....[4]....
        /*014c*/ 	.word	0x00000650
        /*0150*/ 	.word	0x000000ff
        /*0154*/ 	.word	0x00000010
        /*0158*/ 	.short	0x0100
        /*015a*/ 	.byte	0x04
	.zero		1


	//   ....[5]....
        /*015c*/ 	.word	0x00000660
        /*0160*/ 	.word	0x000000ff
        /*0164*/ 	.word	0x00000040
        /*0168*/ 	.short	0x0100
        /*016a*/ 	.byte	0x04
	.zero		1


	//   ....[6]....
        /*016c*/ 	.word	0x00000670
        /*0170*/ 	.word	0x000000ff
        /*0174*/ 	.word	0x00000018
        /*0178*/ 	.short	0x0100
        /*017a*/ 	.byte	0x04
	.zero		1


	//   ....[7]....
        /*017c*/ 	.word	0x00000680
        /*0180*/ 	.word	0x000000ff
        /*0184*/ 	.word	0x00000048
        /*0188*/ 	.short	0x0100
        /*018a*/ 	.byte	0x04
	.zero		1


	//   ....[8]....
        /*018c*/ 	.word	0x00000690
        /*0190*/ 	.word	0x000000ff
        /*0194*/ 	.word	0x00000020
        /*0198*/ 	.short	0x0100
        /*019a*/ 	.byte	0x04
	.zero		1


	//   ....[9]....
        /*019c*/ 	.word	0x000006a0
        /*01a0*/ 	.word	0x000000ff
        /*01a4*/ 	.word	0x00000050
        /*01a8*/ 	.short	0x0100
        /*01aa*/ 	.byte	0x04
	.zero		1


	//   ....[10]....
        /*01ac*/ 	.word	0x000006b0
        /*01b0*/ 	.word	0x000000ff
        /*01b4*/ 	.word	0x00000028
        /*01b8*/ 	.short	0x0100
        /*01ba*/ 	.byte	0x04
	.zero		1


	//   ....[11]....
        /*01bc*/ 	.word	0x000006c0
        /*01c0*/ 	.word	0x000000ff
        /*01c4*/ 	.word	0x00000058
        /*01c8*/ 	.short	0x0100
        /*01ca*/ 	.byte	0x04
	.zero		1


	//   ....[12]....
        /*01cc*/ 	.word	0x000007f0
        /*01d0*/ 	.word	0x000000ff
        /*01d4*/ 	.word	0x00000060
        /*01d8*/ 	.short	0x0100
        /*01da*/ 	.byte	0x04
	.zero		1


	//   ....[13]....
        /*01dc*/ 	.word	0x00000800
        /*01e0*/ 	.word	0x000000ff
        /*01e4*/ 	.word	0x00000080
        /*01e8*/ 	.short	0x0100
        /*01ea*/ 	.byte	0x04
	.zero		1


	//   ....[14]....
        /*01ec*/ 	.word	0x00000810
        /*01f0*/ 	.word	0x000000ff
        /*01f4*/ 	.word	0x00000068
        /*01f8*/ 	.short	0x0100
        /*01fa*/ 	.byte	0x04
	.zero		1


	//   ....[15]....
        /*01fc*/ 	.word	0x00000820
        /*0200*/ 	.word	0x000000ff
        /*0204*/ 	.word	0x00000088
        /*0208*/ 	.short	0x0100
        /*020a*/ 	.byte	0x04
	.zero		1


	//   ....[16]....
        /*020c*/ 	.word	0x00000830
        /*0210*/ 	.word	0x000000ff
        /*0214*/ 	.word	0x00000070
        /*0218*/ 	.short	0x0100
        /*021a*/ 	.byte	0x04
	.zero		1


	//   ....[17]....
        /*021c*/ 	.word	0x00000840
        /*0220*/ 	.word	0x000000ff
        /*0224*/ 	.word	0x00000090
        /*0228*/ 	.short	0x0100
        /*022a*/ 	.byte	0x04
	.zero		1


	//   ....[18]....
        /*022c*/ 	.word	0x00000850
        /*0230*/ 	.word	0x000000ff
        /*0234*/ 	.word	0x00000078
        /*0238*/ 	.short	0x0100
        /*023a*/ 	.byte	0x04
	.zero		1


	//   ....[19]....
        /*023c*/ 	.word	0x00000860
        /*0240*/ 	.word	0x000000ff
        /*0244*/ 	.word	0x00000098
        /*0248*/ 	.short	0x0100
        /*024a*/ 	.byte	0x04
	.zero		1


	//   ....[20]....
        /*024c*/ 	.word	0x00000950
        /*0250*/ 	.word	0x000000ff
        /*0254*/ 	.word	0x000000a0
        /*0258*/ 	.short	0x0100
        /*025a*/ 	.byte	0x06
	.zero		1


	//   ....[21]....
        /*025c*/ 	.word	0x00000960
        /*0260*/ 	.word	0x000000ff
        /*0264*/ 	.word	0x000000a8
        /*0268*/ 	.short	0x0100
        /*026a*/ 	.byte	0x06
	.zero		1


	//   ....[22]....
        /*026c*/ 	.word	0x00000aa0
        /*0270*/ 	.word	0x000000ff
        /*0274*/ 	.word	0x000000b0
        /*0278*/ 	.short	0x0100
        /*027a*/ 	.byte	0x06
	.zero		1


	//   ....[23]....
        /*027c*/ 	.word	0x00000ab0
        /*0280*/ 	.word	0x000000ff
        /*0284*/ 	.word	0x000000c0
        /*0288*/ 	.short	0x0100
        /*028a*/ 	.byte	0x06
	.zero		1


	//   ....[24]....
        /*028c*/ 	.word	0x00000ac0
        /*0290*/ 	.word	0x000000ff
        /*0294*/ 	.word	0x000000b8
        /*0298*/ 	.short	0x0100
        /*029a*/ 	.byte	0x06
	.zero		1


	//   ....[25]....
        /*029c*/ 	.word	0x00000ad0
        /*02a0*/ 	.word	0x000000ff
        /*02a4*/ 	.word	0x000000c8
        /*02a8*/ 	.short	0x0100
        /*02aa*/ 	.byte	0x06
	.zero		1


	//   ....[26]....
        /*02ac*/ 	.word	0x00000c00
        /*02b0*/ 	.word	0x000000ff
        /*02b4*/ 	.word	0x000000d0
        /*02b8*/ 	.short	0x0100
        /*02ba*/ 	.byte	0x04
	.zero		1


	//   ....[27]....
        /*02bc*/ 	.word	0x00000c10
        /*02c0*/ 	.word	0x000000ff
        /*02c4*/ 	.word	0x000000f0
        /*02c8*/ 	.short	0x0100
        /*02ca*/ 	.byte	0x04
	.zero		1


	//   ....[28]....
        /*02cc*/ 	.word	0x00000c20
        /*02d0*/ 	.word	0x000000ff
        /*02d4*/ 	.word	0x000000d8
        /*02d8*/ 	.short	0x0100
        /*02da*/ 	.byte	0x04
	.zero		1


	//   ....[29]....
        /*02dc*/ 	.word	0x00000c30
        /*02e0*/ 	.word	0x000000ff
        /*02e4*/ 	.word	0x000000f8
        /*02e8*/ 	.short	0x0100
        /*02ea*/ 	.byte	0x04
	.zero		1


	//   ....[30]....
        /*02ec*/ 	.word	0x00000c40
        /*02f0*/ 	.word	0x000000ff
        /*02f4*/ 	.word	0x000000e0
        /*02f8*/ 	.short	0x0100
        /*02fa*/ 	.byte	0x04
	.zero		1


	//   ....[31]....
        /*02fc*/ 	.word	0x00000c50
        /*0300*/ 	.word	0x000000ff
        /*0304*/ 	.word	0x00000100
        /*0308*/ 	.short	0x0100
        /*030a*/ 	.byte	0x04
	.zero		1


	//   ....[32]....
        /*030c*/ 	.word	0x00000c60
        /*0310*/ 	.word	0x000000ff
        /*0314*/ 	.word	0x000000e8
        /*0318*/ 	.short	0x0100
        /*031a*/ 	.byte	0x04
	.zero		1


	//   ....[33]....
        /*031c*/ 	.word	0x00000c70
        /*0320*/ 	.word	0x000000ff
        /*0324*/ 	.word	0x00000108
        /*0328*/ 	.short	0x0100
        /*032a*/ 	.byte	0x04
	.zero		1


	//   ....[34]....
        /*032c*/ 	.word	0x00000d60
        /*0330*/ 	.word	0x000000ff
        /*0334*/ 	.word	0x00000110
        /*0338*/ 	.short	0x0100
        /*033a*/ 	.byte	0x04
	.zero		1


	//   ....[35]....
        /*033c*/ 	.word	0x00000d70
        /*0340*/ 	.word	0x000000ff
        /*0344*/ 	.word	0x00000120
        /*0348*/ 	.short	0x0100
        /*034a*/ 	.byte	0x04
	.zero		1


	//   ....[36]....
        /*034c*/ 	.word	0x00000d80
        /*0350*/ 	.word	0x000000ff
        /*0354*/ 	.word	0x00000118
        /*0358*/ 	.short	0x0100
        /*035a*/ 	.byte	0x04
	.zero		1


	//   ....[37]....
        /*035c*/ 	.word	0x00000d90
        /*0360*/ 	.word	0x000000ff
        /*0364*/ 	.word	0x00000128
        /*0368*/ 	.short	0x0100
        /*036a*/ 	.byte	0x04
	.zero		1


	//   ....[38]....
        /*036c*/ 	.word	0x00001940
        /*0370*/ 	.word	0x00000003
        /*0374*/ 	.word	0x00000120
        /*0378*/ 	.short	0x010a
        /*037a*/ 	.byte	0xff
	.zero		1


	//   ....[39]....
        /*037c*/ 	.word	0x00001970
        /*0380*/ 	.word	0x00000003
        /*0384*/ 	.word	0x00000110
        /*0388*/ 	.short	0x0101
        /*038a*/ 	.byte	0xff
	.zero		1


	//   ....[40]....
        /*038c*/ 	.word	0x00001a40
        /*0390*/ 	.word	0x000000ff
        /*0394*/ 	.word	0x00000030
        /*0398*/ 	.short	0x010a
        /*039a*/ 	.byte	0x04
	.zero		1


	//   ....[41]....
        /*039c*/ 	.word	0x00001ac0
        /*03a0*/ 	.word	0x000000ff
        /*03a4*/ 	.word	0x00000030
        /*03a8*/ 	.short	0x010a
        /*03aa*/ 	.byte	0x21
	.zero		1


	//   ....[42]....
        /*03ac*/ 	.word	0x00001c60
        /*03b0*/ 	.word	0x000000ff
        /*03b4*/ 	.word	0x00000030
        /*03b8*/ 	.short	0x010a
        /*03ba*/ 	.byte	0x08
	.zero		1


	//   ....[43]....
        /*03bc*/ 	.word	0x00001d70
        /*03c0*/ 	.word	0x000000ff
        /*03c4*/ 	.word	0x000000a8
        /*03c8*/ 	.short	0x0101
        /*03ca*/ 	.byte	0x06
	.zero		1


	//   ....[44]....
        /*03cc*/ 	.word	0x00001d90
        /*03d0*/ 	.word	0x000000ff
        /*03d4*/ 	.word	0x00000030
        /*03d8*/ 	.short	0x010a
        /*03da*/ 	.byte	0x04
	.zero		1


	//   ....[45]....
        /*03dc*/ 	.word	0x00001e10
        /*03e0*/ 	.word	0x000000ff
        /*03e4*/ 	.word	0x00000030
        /*03e8*/ 	.short	0x010a
        /*03ea*/ 	.byte	0x11
	.zero		1


	//   ....[46]....
        /*03ec*/ 	.word	0x00001fb0
        /*03f0*/ 	.word	0x000000ff
        /*03f4*/ 	.word	0x00000030
        /*03f8*/ 	.short	0x010a
        /*03fa*/ 	.byte	0x07
	.zero		1


	//   ....[47]....
        /*03fc*/ 	.word	0x000020f0
        /*0400*/ 	.word	0x00000003
        /*0404*/ 	.word	0x000000b0
        /*0408*/ 	.short	0x010a
        /*040a*/ 	.byte	0xff
	.zero		1


	//   ....[48]....
        /*040c*/ 	.word	0x00002240
        /*0410*/ 	.word	0x00000000
        /*0414*/ 	.word	0x00000000
        /*0418*/ 	.short	0x0101
        /*041a*/ 	.byte	0xff
	.zero		1


	//   ....[49]....
        /*041c*/ 	.word	0x000027f0
        /*0420*/ 	.word	0x000000ff
        /*0424*/ 	.word	0x00000000
        /*0428*/ 	.short	0x010a
        /*042a*/ 	.byte	0x04
	.zero		1


	//   ....[50]....
        /*042c*/ 	.word	0x00002880
        /*0430*/ 	.word	0x000000ff
        /*0434*/ 	.word	0x00000000
        /*0438*/ 	.short	0x010a
        /*043a*/ 	.byte	0x05
	.zero		1


	//   ....[51]....
        /*043c*/ 	.word	0x00002910
        /*0440*/ 	.word	0x000000ff
        /*0444*/ 	.word	0x00000000
        /*0448*/ 	.short	0x010a
        /*044a*/ 	.byte	0x05
	.zero		1


	//   ....[52]....
        /*044c*/ 	.word	0x000029a0
        /*0450*/ 	.word	0x000000ff
        /*0454*/ 	.word	0x00000000
        /*0458*/ 	.short	0x010a
        /*045a*/ 	.byte	0x05
	.zero		1


	//   ....[53]....
        /*045c*/ 	.word	0x00002a30
        /*0460*/ 	.word	0x000000ff
        /*0464*/ 	.word	0x00000000
        /*0468*/ 	.short	0x010a
        /*046a*/ 	.byte	0x05
	.zero		1


	//   ....[54]....
        /*046c*/ 	.word	0x00002ad0
        /*0470*/ 	.word	0x00000000
        /*0474*/ 	.word	0x00000000
        /*0478*/ 	.short	0x010a
        /*047a*/ 	.byte	0xff
	.zero		1


	//   ....[55]....
        /*047c*/ 	.word	0x00002bf0
        /*0480*/ 	.word	0x00000002
        /*0484*/ 	.word	0x00000110
        /*0488*/ 	.short	0x010a
        /*048a*/ 	.byte	0xff
	.zero		1


	//   ....[56]....
        /*048c*/ 	.word	0x00002c50
        /*0490*/ 	.word	0x00000004
        /*0494*/ 	.word	0x00000000
        /*0498*/ 	.short	0x0101
        /*049a*/ 	.byte	0xff
	.zero		1


	//   ....[57]....
        /*049c*/ 	.word	0x00002c70
        /*04a0*/ 	.word	0x000000ff
        /*04a4*/ 	.word	0x000000c0
        /*04a8*/ 	.short	0x010a
        /*04aa*/ 	.byte	0x04
	.zero		1


	//   ....[58]....
        /*04ac*/ 	.word	0x00002d90
        /*04b0*/ 	.word	0x00000002
        /*04b4*/ 	.word	0x000000b0
        /*04b8*/ 	.short	0x010a
        /*04ba*/ 	.byte	0xff
	.zero		1


	//   ....[59]....
        /*04bc*/ 	.word	0x00002ea0
        /*04c0*/ 	.word	0x00000002
        /*04c4*/ 	.word	0x00000000
        /*04c8*/ 	.short	0x0101
        /*04ca*/ 	.byte	0xff
	.zero		1


	//   ....[60]....
        /*04cc*/ 	.word	0x00002f30
        /*04d0*/ 	.word	0x000000ff
        /*04d4*/ 	.word	0x000000c0
        /*04d8*/ 	.short	0x0106
        /*04da*/ 	.byte	0x04
	.zero		1


	//   ....[61]....
        /*04dc*/ 	.word	0x00002f50
        /*04e0*/ 	.word	0x000000ff
        /*04e4*/ 	.word	0x000000c0
        /*04e8*/ 	.short	0x010a
        /*04ea*/ 	.byte	0x04
	.zero		1


	//   ....[62]....
        /*04ec*/ 	.word	0x00002fe0
        /*04f0*/ 	.word	0x000000ff
        /*04f4*/ 	.word	0x000000c0
        /*04f8*/ 	.short	0x0106
        /*04fa*/ 	.byte	0x07
	.zero		1


	//   ....[63]....
        /*04fc*/ 	.word	0x00003020
        /*0500*/ 	.word	0x00000000
        /*0504*/ 	.word	0x000000c0
        /*0508*/ 	.short	0x010a
        /*050a*/ 	.byte	0xff
	.zero		1


	//   ....[64]....
        /*050c*/ 	.word	0x00003570
        /*0510*/ 	.word	0x00000000
        /*0514*/ 	.word	0x000000b0
        /*0518*/ 	.short	0x010a
        /*051a*/ 	.byte	0xff
	.zero		1


	//   ....[65]....
        /*051c*/ 	.word	0x00003680
        /*0520*/ 	.word	0x00000003
        /*0524*/ 	.word	0x00000000
        /*0528*/ 	.short	0x0101
        /*052a*/ 	.byte	0xff
	.zero		1


	//   ....[66]....
        /*052c*/ 	.word	0x00003690
        /*0530*/ 	.word	0x000000ff
        /*0534*/ 	.word	0x00000000
        /*0538*/ 	.short	0x010a
        /*053a*/ 	.byte	0x04
	.zero		1


	//   ....[67]....
        /*053c*/ 	.word	0x000036b0
        /*0540*/ 	.word	0x000000ff
        /*0544*/ 	.word	0x000000f0
        /*0548*/ 	.short	0x010a
        /*054a*/ 	.byte	0x1e
	.zero		1


	//   ....[68]....
        /*054c*/ 	.word	0x00003780
        /*0550*/ 	.word	0x000000ff
        /*0554*/ 	.word	0x00000000
        /*0558*/ 	.short	0x010a
        /*055a*/ 	.byte	0x05
	.zero		1


	//   ....[69]....
        /*055c*/ 	.word	0x000038c0
        /*0560*/ 	.word	0x000000ff
        /*0564*/ 	.word	0x00000000
        /*0568*/ 	.short	0x010a
        /*056a*/ 	.byte	0x04
	.zero		1


	//   ....[70]....
        /*056c*/ 	.word	0x00003b50
        /*0570*/ 	.word	0x000000ff
        /*0574*/ 	.word	0x00000000
        /*0578*/ 	.short	0x010a
        /*057a*/ 	.byte	0x04
	.zero		1


	//   ....[71]....
        /*057c*/ 	.word	0x00003be0
        /*0580*/ 	.word	0x000000ff
        /*0584*/ 	.word	0x00000000
        /*0588*/ 	.short	0x010a
        /*058a*/ 	.byte	0x05
	.zero		1


	//   ....[72]....
        /*058c*/ 	.word	0x00003c70
        /*0590*/ 	.word	0x000000ff
        /*0594*/ 	.word	0x00000000
        /*0598*/ 	.short	0x010a
        /*059a*/ 	.byte	0x05
	.zero		1


	//   ....[73]....
        /*059c*/ 	.word	0x00003d00
        /*05a0*/ 	.word	0x000000ff
        /*05a4*/ 	.word	0x00000000
        /*05a8*/ 	.short	0x010a
        /*05aa*/ 	.byte	0x04
	.zero		1


	//   ....[74]....
        /*05ac*/ 	.word	0x000041d0
        /*05b0*/ 	.word	0x0000000c
        /*05b4*/ 	.word	0x000000b0
        /*05b8*/ 	.short	0x010a
        /*05ba*/ 	.byte	0xff
	.zero		1


	//   ....[75]....
        /*05bc*/ 	.word	0x00004340
        /*05c0*/ 	.word	0x00000000
        /*05c4*/ 	.word	0x00000000
        /*05c8*/ 	.short	0x0101
        /*05ca*/ 	.byte	0xff
	.zero		1


	//   ....[76]....
        /*05cc*/ 	.word	0x000047d0
        /*05d0*/ 	.word	0x000000ff
        /*05d4*/ 	.word	0x000000a8
        /*05d8*/ 	.short	0x010a
        /*05da*/ 	.byte	0x15
	.zero		1


	//   ....[77]....
        /*05dc*/ 	.word	0x00004950
        /*05e0*/ 	.word	0x000000ff
        /*05e4*/ 	.word	0x00000080
        /*05e8*/ 	.short	0x010a
        /*05ea*/ 	.byte	0x15
	.zero		1


	//   ....[78]....
        /*05ec*/ 	.word	0x00004ad0
        /*05f0*/ 	.word	0x000000ff
        /*05f4*/ 	.word	0x00000060
        /*05f8*/ 	.short	0x010b
        /*05fa*/ 	.byte	0x15
	.zero		1


	//   ....[79]....
        /*05fc*/ 	.word	0x00004ae0
        /*0600*/ 	.word	0x000000ff
        /*0604*/ 	.word	0x00000000
        /*0608*/ 	.short	0x0101
        /*060a*/ 	.byte	0x06
	.zero		1


	//   ....[80]....
        /*060c*/ 	.word	0x00004af0
        /*0610*/ 	.word	0x000000ff
        /*0614*/ 	.word	0x00000088
        /*0618*/ 	.short	0x010a
        /*061a*/ 	.byte	0x15
	.zero		1


	//   ....[81]....
        /*061c*/ 	.word	0x00004c50
        /*0620*/ 	.word	0x000000ff
        /*0624*/ 	.word	0x00000068
        /*0628*/ 	.short	0x010b
        /*062a*/ 	.byte	0x15
	.zero		1


	//   ....[82]....
        /*062c*/ 	.word	0x00004c60
        /*0630*/ 	.word	0x000000ff
        /*0634*/ 	.word	0x00000000
        /*0638*/ 	.short	0x0101
        /*063a*/ 	.byte	0x06
	.zero		1


	//   ....[83]....
        /*063c*/ 	.word	0x00004c70
        /*0640*/ 	.word	0x000000ff
        /*0644*/ 	.word	0x00000090
        /*0648*/ 	.short	0x010a
        /*064a*/ 	.byte	0x15
	.zero		1


	//   ....[84]....
        /*064c*/ 	.word	0x00004dc0
        /*0650*/ 	.word	0x000000ff
        /*0654*/ 	.word	0x00000070
        /*0658*/ 	.short	0x010b
        /*065a*/ 	.byte	0x15
	.zero		1


	//   ....[85]....
        /*065c*/ 	.word	0x00004dd0
        /*0660*/ 	.word	0x000000ff
        /*0664*/ 	.word	0x00000000
        /*0668*/ 	.short	0x0101
        /*066a*/ 	.byte	0x06
	.zero		1


	//   ....[86]....
        /*066c*/ 	.word	0x00004de0
        /*0670*/ 	.word	0x000000ff
        /*0674*/ 	.word	0x00000098
        /*0678*/ 	.short	0x010a
        /*067a*/ 	.byte	0x15
	.zero		1


	//   ....[87]....
        /*067c*/ 	.word	0x00004fd0
        /*0680*/ 	.word	0x000000ff
        /*0684*/ 	.word	0x00000078
        /*0688*/ 	.short	0x010b
        /*068a*/ 	.byte	0x15
	.zero		1


	//   ....[88]....
        /*068c*/ 	.word	0x00004fe0
        /*0690*/ 	.word	0x000000ff
        /*0694*/ 	.word	0x00000000
        /*0698*/ 	.short	0x0101
        /*069a*/ 	.byte	0x25
	.zero		1


	//   ....[89]....
        /*069c*/ 	.word	0x00005010
        /*06a0*/ 	.word	0x000000ff
        /*06a4*/ 	.word	0x00000080
        /*06a8*/ 	.short	0x010a
        /*06aa*/ 	.byte	0x15
	.zero		1


	//   ....[90]....
        /*06ac*/ 	.word	0x00005030
        /*06b0*/ 	.word	0x000000ff
        /*06b4*/ 	.word	0x00000088
        /*06b8*/ 	.short	0x010a
        /*06ba*/ 	.byte	0x15
	.zero		1


	//   ....[91]....
        /*06bc*/ 	.word	0x00005050
        /*06c0*/ 	.word	0x000000ff
        /*06c4*/ 	.word	0x00000090
        /*06c8*/ 	.short	0x010a
        /*06ca*/ 	.byte	0x15
	.zero		1


	//   ....[92]....
        /*06cc*/ 	.word	0x00005090
        /*06d0*/ 	.word	0x00000000
        /*06d4*/ 	.word	0x00000098
        /*06d8*/ 	.short	0x010a
        /*06da*/ 	.byte	0xff
	.zero		1


	//   ....[93]....
        /*06dc*/ 	.word	0x000053a0
        /*06e0*/ 	.word	0x00000003
        /*06e4*/ 	.word	0x000000b0
        /*06e8*/ 	.short	0x010a
        /*06ea*/ 	.byte	0xff
	.zero		1


	//   ....[94]....
        /*06ec*/ 	.word	0x00005520
        /*06f0*/ 	.word	0x00000000
        /*06f4*/ 	.word	0x00000000
        /*06f8*/ 	.short	0x0101
        /*06fa*/ 	.byte	0xff
	.zero		1


	//   ....[95]....
        /*06fc*/ 	.word	0x00006090
        /*0700*/ 	.word	0x000000ff
        /*0704*/ 	.word	0x00000060
        /*0708*/ 	.short	0x010a
        /*070a*/ 	.byte	0x2c
	.zero		1


	//   ....[96]....
        /*070c*/ 	.word	0x000060d0
        /*0710*/ 	.word	0x00000063
        /*0714*/ 	.word	0x000000d0
        /*0718*/ 	.short	0x010a
        /*071a*/ 	.byte	0xff
	.zero		1


	//   ....[97]....
        /*071c*/ 	.word	0x000061c0
        /*0720*/ 	.word	0x000000ff
        /*0724*/ 	.word	0x00000060
        /*0728*/ 	.short	0x010a
        /*072a*/ 	.byte	0x2c
	.zero		1


	//   ....[98]....
        /*072c*/ 	.word	0x000062b0
        /*0730*/ 	.word	0x00000063
        /*0734*/ 	.word	0x000000d0
        /*0738*/ 	.short	0x010a
        /*073a*/ 	.byte	0xff
	.zero		1


	//   ....[99]....
        /*073c*/ 	.word	0x00006d80
        /*0740*/ 	.word	0x00000000
        /*0744*/ 	.word	0x00000000
        /*0748*/ 	.short	0x0101
        /*074a*/ 	.byte	0xff
	.zero		1


	//   ....[100]....
        /*074c*/ 	.word	0x00006d90
        /*0750*/ 	.word	0x00000003
        /*0754*/ 	.word	0x00000060
        /*0758*/ 	.short	0x010a
        /*075a*/ 	.byte	0xff
	.zero		1


	//   ....[101]....
        /*075c*/ 	.word	0x00006e70
        /*0760*/ 	.word	0x00000003
        /*0764*/ 	.word	0x00000060
        /*0768*/ 	.short	0x010a
        /*076a*/ 	.byte	0xff
	.zero		1


	//   ....[102]....
        /*076c*/ 	.word	0x000079e0
        /*0770*/ 	.word	0x0000003d
        /*0774*/ 	.word	0x00000000
        /*0778*/ 	.short	0x0101
        /*077a*/ 	.byte	0xff
	.zero		1


	//   ....[103]....
        /*077c*/ 	.word	0x00007a00
        /*0780*/ 	.word	0x0000003e
        /*0784*/ 	.word	0x00000060
        /*0788*/ 	.short	0x010a
        /*078a*/ 	.byte	0xff
	.zero		1


	//   ....[104]....
        /*078c*/ 	.word	0x00007ad0
        /*0790*/ 	.word	0x0000003e
        /*0794*/ 	.word	0x00000060
        /*0798*/ 	.short	0x010a
        /*079a*/ 	.byte	0xff
	.zero		1


	//   ....[105]....
        /*079c*/ 	.word	0x00008640
        /*07a0*/ 	.word	0x0000003d
        /*07a4*/ 	.word	0x00000000
        /*07a8*/ 	.short	0x0101
        /*07aa*/ 	.byte	0xff
	.zero		1


	//   ....[106]....
        /*07ac*/ 	.word	0x00008660
        /*07b0*/ 	.word	0x0000003e
        /*07b4*/ 	.word	0x00000060
        /*07b8*/ 	.short	0x010a
        /*07ba*/ 	.byte	0xff
	.zero		1


	//   ....[107]....
        /*07bc*/ 	.word	0x00008730
        /*07c0*/ 	.word	0x0000003e
        /*07c4*/ 	.word	0x00000060
        /*07c8*/ 	.short	0x010a
        /*07ca*/ 	.byte	0xff
	.zero		1


	//   ....[108]....
        /*07cc*/ 	.word	0x00008a70
        /*07d0*/ 	.word	0x000000ff
        /*07d4*/ 	.word	0x00000000
        /*07d8*/ 	.short	0x0101
        /*07da*/ 	.byte	0x04
	.zero		1


	//   ....[109]....
        /*07dc*/ 	.word	0x00009300
        /*07e0*/ 	.word	0x00000002
        /*07e4*/ 	.word	0x00000000
        /*07e8*/ 	.short	0x0101
        /*07ea*/ 	.byte	0xff
	.zero		1


	//   ....[110]....
        /*07ec*/ 	.word	0x00009590
        /*07f0*/ 	.word	0x000000ff
        /*07f4*/ 	.word	0x00000000
        /*07f8*/ 	.short	0x0101
        /*07fa*/ 	.byte	0x04
	.zero		1


	//   ....[111]....
        /*07fc*/ 	.word	0x000095b0
        /*0800*/ 	.word	0x00000003
        /*0804*/ 	.word	0x00000120
        /*0808*/ 	.short	0x010a
        /*080a*/ 	.byte	0xff
	.zero		1


	//   ....[112]....
        /*080c*/ 	.word	0x00009610
        /*0810*/ 	.word	0x00000000
        /*0814*/ 	.word	0x00000030
        /*0818*/ 	.short	0x010a
        /*081a*/ 	.byte	0xff
	.zero		1


	//   ....[113]....
        /*081c*/ 	.word	0x00009670
        /*0820*/ 	.word	0x00000000
        /*0824*/ 	.word	0x00000030
        /*0828*/ 	.short	0x010a
        /*082a*/ 	.byte	0xff
	.zero		1


	//   ....[114]....
        /*082c*/ 	.word	0x000096c0
        /*0830*/ 	.word	0x00000003
        /*0834*/ 	.word	0x000000b0
        /*0838*/ 	.short	0x010a
        /*083a*/ 	.byte	0xff
	.zero		1


	//   ....[115]....
        /*083c*/ 	.word	0x00009720
        /*0840*/ 	.word	0x00000000
        /*0844*/ 	.word	0x00000000
        /*0848*/ 	.short	0x010a
        /*084a*/ 	.byte	0xff
	.zero		1


	//   ....[116]....
        /*084c*/ 	.word	0x00009780
        /*0850*/ 	.word	0x00000000
        /*0854*/ 	.word	0x00000000
        /*0858*/ 	.short	0x010a
        /*085a*/ 	.byte	0xff
	.zero		1


	//   ....[117]....
        /*085c*/ 	.word	0x000097e0
        /*0860*/ 	.word	0x00000000
        /*0864*/ 	.word	0x00000000
        /*0868*/ 	.short	0x010a
        /*086a*/ 	.byte	0xff
	.zero		1


	//   ....[118]....
        /*086c*/ 	.word	0x00009840
        /*0870*/ 	.word	0x00000000
        /*0874*/ 	.word	0x00000000
        /*0878*/ 	.short	0x010a
        /*087a*/ 	.byte	0xff
	.zero		1


	//   ....[119]....
        /*087c*/ 	.word	0x000098a0
        /*0880*/ 	.word	0x00000000
        /*0884*/ 	.word	0x00000000
        /*0888*/ 	.short	0x010a
        /*088a*/ 	.byte	0xff
	.zero		1


	//   ....[120]....
        /*088c*/ 	.word	0x000098f0
        /*0890*/ 	.word	0x00000002
        /*0894*/ 	.word	0x00000110
        /*0898*/ 	.short	0x010a
        /*089a*/ 	.byte	0xff
	.zero		1


	//   ....[121]....
        /*089c*/ 	.word	0x00009950
        /*08a0*/ 	.word	0x00000002
        /*08a4*/ 	.word	0x000000c0
        /*08a8*/ 	.short	0x010a
        /*08aa*/ 	.byte	0xff
	.zero		1


	//   ....[122]....
        /*08ac*/ 	.word	0x000099a0
        /*08b0*/ 	.word	0x00000002
        /*08b4*/ 	.word	0x000000b0
        /*08b8*/ 	.short	0x010a
        /*08ba*/ 	.byte	0xff
	.zero		1


	//   ....[123]....
        /*08bc*/ 	.word	0x00009a00
        /*08c0*/ 	.word	0x00000000
        /*08c4*/ 	.word	0x000000c0
        /*08c8*/ 	.short	0x010a
        /*08ca*/ 	.byte	0xff
	.zero		1


	//   ....[124]....
        /*08cc*/ 	.word	0x00009a50
        /*08d0*/ 	.word	0x00000000
        /*08d4*/ 	.word	0x000000b0
        /*08d8*/ 	.short	0x010a
        /*08da*/ 	.byte	0xff
	.zero		1


	//   ....[125]....
        /*08dc*/ 	.word	0x00009ab0
        /*08e0*/ 	.word	0x00000003
        /*08e4*/ 	.word	0x000000f0
        /*08e8*/ 	.short	0x010a
        /*08ea*/ 	.byte	0xff
	.zero		1


	//   ....[126]....
        /*08ec*/ 	.word	0x00009b10
        /*08f0*/ 	.word	0x00000000
        /*08f4*/ 	.word	0x00000000
        /*08f8*/ 	.short	0x010a
        /*08fa*/ 	.byte	0xff
	.zero		1


	//   ....[127]....
        /*08fc*/ 	.word	0x00009b70
        /*0900*/ 	.word	0x00000000
        /*0904*/ 	.word	0x00000000
        /*0908*/ 	.short	0x010a
        /*090a*/ 	.byte	0xff
	.zero		1


	//   ....[128]....
        /*090c*/ 	.word	0x00009bd0
        /*0910*/ 	.word	0x00000000
        /*0914*/ 	.word	0x00000000
        /*0918*/ 	.short	0x010a
        /*091a*/ 	.byte	0xff
	.zero		1


	//   ....[129]....
        /*091c*/ 	.word	0x00009c30
        /*0920*/ 	.word	0x00000000
        /*0924*/ 	.word	0x00000000
        /*0928*/ 	.short	0x010a
        /*092a*/ 	.byte	0xff
	.zero		1


	//   ....[130]....
        /*092c*/ 	.word	0x00009c90
        /*0930*/ 	.word	0x00000000
        /*0934*/ 	.word	0x00000000
        /*0938*/ 	.short	0x010a
        /*093a*/ 	.byte	0xff
	.zero		1


	//   ....[131]....
        /*093c*/ 	.word	0x00009ce0
        /*0940*/ 	.word	0x0000000c
        /*0944*/ 	.word	0x000000b0
        /*0948*/ 	.short	0x010a
        /*094a*/ 	.byte	0xff
	.zero		1


	//   ....[132]....
        /*094c*/ 	.word	0x00009d40
        /*0950*/ 	.word	0x00000000
        /*0954*/ 	.word	0x000000a8
        /*0958*/ 	.short	0x010a
        /*095a*/ 	.byte	0xff
	.zero		1


	//   ....[133]....
        /*095c*/ 	.word	0x00009da0
        /*0960*/ 	.word	0x00000000
        /*0964*/ 	.word	0x00000080
        /*0968*/ 	.short	0x010a
        /*096a*/ 	.byte	0xff
	.zero		1


	//   ....[134]....
        /*096c*/ 	.word	0x00009e00
        /*0970*/ 	.word	0x00000000
        /*0974*/ 	.word	0x00000088
        /*0978*/ 	.short	0x010a
        /*097a*/ 	.byte	0xff
	.zero		1


	//   ....[135]....
        /*097c*/ 	.word	0x00009e60
        /*0980*/ 	.word	0x00000000
        /*0984*/ 	.word	0x00000090
        /*0988*/ 	.short	0x010a
        /*098a*/ 	.byte	0xff
	.zero		1


	//   ....[136]....
        /*098c*/ 	.word	0x00009ec0
        /*0990*/ 	.word	0x00000000
        /*0994*/ 	.word	0x00000098
        /*0998*/ 	.short	0x010a
        /*099a*/ 	.byte	0xff
	.zero		1


	//   ....[137]....
        /*099c*/ 	.word	0x00009f20
        /*09a0*/ 	.word	0x00000000
        /*09a4*/ 	.word	0x00000080
        /*09a8*/ 	.short	0x010a
        /*09aa*/ 	.byte	0xff
	.zero		1


	//   ....[138]....
        /*09ac*/ 	.word	0x00009f80
        /*09b0*/ 	.word	0x00000000
        /*09b4*/ 	.word	0x00000088
        /*09b8*/ 	.short	0x010a
        /*09ba*/ 	.byte	0xff
	.zero		1


	//   ....[139]....
        /*09bc*/ 	.word	0x00009fe0
        /*09c0*/ 	.word	0x00000000
        /*09c4*/ 	.word	0x00000090
        /*09c8*/ 	.short	0x010a
        /*09ca*/ 	.byte	0xff
	.zero		1


	//   ....[140]....
        /*09cc*/ 	.word	0x0000a030
        /*09d0*/ 	.word	0x00000003
        /*09d4*/ 	.word	0x000000b0
        /*09d8*/ 	.short	0x010a
        /*09da*/ 	.byte	0xff
	.zero		1


	//   ....[141]....
        /*09dc*/ 	.word	0x0000a090
        /*09e0*/ 	.word	0x00000002
        /*09e4*/ 	.word	0x00000060
        /*09e8*/ 	.short	0x010a
        /*09ea*/ 	.byte	0xff
	.zero		1


	//   ....[142]....
        /*09ec*/ 	.word	0x0000a0e0
        /*09f0*/ 	.word	0x00000063
        /*09f4*/ 	.word	0x000000d0
        /*09f8*/ 	.short	0x010a
        /*09fa*/ 	.byte	0xff
	.zero		1


	//   ....[143]....
        /*09fc*/ 	.word	0x0000a130
        /*0a00*/ 	.word	0x00000003
        /*0a04*/ 	.word	0x00000060
        /*0a08*/ 	.short	0x010a
        /*0a0a*/ 	.byte	0xff
	.zero		1


	//   ....[144]....
        /*0a0c*/ 	.word	0x0000a180
        /*0a10*/ 	.word	0x0000003e
        /*0a14*/ 	.word	0x00000060
        /*0a18*/ 	.short	0x010a
        /*0a1a*/ 	.byte	0xff
	.zero		1


	//   ....[145]....
        /*0a1c*/ 	.word	0x0000a1d0
        /*0a20*/ 	.word	0x0000003e
        /*0a24*/ 	.word	0x00000060
        /*0a28*/ 	.short	0x010a
        /*0a2a*/ 	.byte	0xff
	.zero		1


	//----- nvinfo : EIATTR_NUM_MBARRIERS
	.align		4
.L_47:
        /*0a2c*/ 	.byte	0x03, 0x38
        /*0a2e*/ 	.short	0x0026


	//----- nvinfo : EIATTR_EXIT_INSTR_OFFSETS
	.align		4
        /*0a30*/ 	.byte	0x04, 0x1c
        /*0a32*/ 	.short	(.L_49 - .L_48)


	//   ....[0]....
.L_48:
        /*0a34*/ 	.word	0x00002b00


	//   ....[1]....
        /*0a38*/ 	.word	0x00002ff0


	//   ....[2]....
        /*0a3c*/ 	.word	0x00003050


	//   ....[3]....
        /*0a40*/ 	.word	0x00003f60


	//   ....[4]....
        /*0a44*/ 	.word	0x000050c0


	//   ....[5]....
        /*0a48*/ 	.word	0x00005100


	//   ....[6]....
        /*0a4c*/ 	.word	0x00009480


	//   ....[7]....
        /*0a50*/ 	.word	0x00009500


	//   ....[8]....
        /*0a54*/ 	.word	0x00009530


	//   ....[9]....
        /*0a58*/ 	.word	0x000095a0


	//----- nvinfo : EIATTR_MAX_THREADS
	.align		4
.L_49:
        /*0a5c*/ 	.byte	0x04, 0x05
        /*0a5e*/ 	.short	(.L_51 - .L_50)
.L_50:
        /*0a60*/ 	.word	0x00000100
        /*0a64*/ 	.word	0x00000001
        /*0a68*/ 	.word	0x00000001


	//----- nvinfo : EIATTR_CRS_STACK_SIZE
	.align		4
.L_51:
        /*0a6c*/ 	.byte	0x04, 0x1e
        /*0a6e*/ 	.short	(.L_53 - .L_52)
.L_52:
        /*0a70*/ 	.word	0x00000000


	//----- nvinfo : EIATTR_CBANK_PARAM_SIZE
	.align		4
.L_53:
        /*0a74*/ 	.byte	0x03, 0x19
        /*0a76*/ 	.short	0x0800


	//----- nvinfo : EIATTR_PARAM_CBANK
	.align		4
        /*0a78*/ 	.byte	0x04, 0x0a
        /*0a7a*/ 	.short	(.L_55 - .L_54)
	.align		4
.L_54:
        /*0a7c*/ 	.word	index@(.nv.constant0._ZN7cutlass13device_kernelINS_4gemm6kernel13GemmUniversalIN4cute5tupleIJiiiiEEENS1_10collective13CollectiveMmaINS1_35MainloopSm100TmaUmmaWarpSpecializedILi6ELi2ELi4ENS5_IJNS4_1CILi1EEENSA_ILi4EEESB_EEEEENS5_IJNSA_ILi128EEESF_NSA_ILi64EEEEEENS_6half_tENS5_IJlSB_lEEESI_SJ_NS4_8TiledMMAINS4_8MMA_AtomIJNS4_20SM100_MMA_F16BF16_SSISI_SI_fLi128ELi128ELNS4_4UMMA5MajorE0ELSO_0ELNSN_7ScaleInE0ELSP_0EEEEEENS4_6LayoutINS5_IJSB_SB_SB_EEENS5_IJNSA_ILi0EEESU_SU_EEEEENS5_IJNS4_10UnderscoreESX_SX_EEEEENS4_23SM90_TMA_LOAD_MULTICASTENS4_14ComposedLayoutINS4_7SwizzleILi3ELi4ELi3EEENS4_18smem_ptr_flag_bitsILi16EEENSS_INS5_IJNSA_ILi8EEESG_EEENS5_IJSG_SB_EEEEEEEvNS4_8identityENS4_13SM90_TMA_LOADES1A_vS1B_EENS_8epilogue10collective18CollectiveEpilogueINS1E_23Sm100TmaWarpSpecializedILi4ELi2ELi32ELb1ELb0EEEJSH_NS5_IJNSS_ISF_SB_EENSS_INSA_ILi32EEESB_EEEEESI_SJ_SI_SJ_NS1E_6fusion15FusionCallbacksIS1I_NS1N_17LinearCombinationISI_fSI_fLNS_15FloatRoundStyleE2EEESH_S1M_JEEENS4_5SM1004TMEM4LOAD26SM100_TMEM_LOAD_32dp32b32xES1C_NS11_INS12_ILi2ELi4ELi3EEES15_NSS_INS5_IJS16_S1K_EEENS5_IJS1K_SB_EEEEEEENS4_39AutoVectorizingCopyWithAssumedAlignmentILi128EEENS4_14SM90_TMA_STOREES21_S23_S23_EEEvvEEEEvNT_6ParamsE)
        /*0a80*/ 	.short	0x0380
        /*0a82*/ 	.short	0x0800


	//----- nvinfo : EIATTR_SW_WAR
	.align		4
.L_55:
        /*0a84*/ 	.byte	0x04, 0x36
        /*0a86*/ 	.short	(.L_57 - .L_56)
.L_56:
        /*0a88*/ 	.word	0x00000008
.L_57:


//--------------------- .nv.callgraph             --------------------------
	.section	.nv.callgraph,"",@"SHT_CUDA_CALLGRAPH"
	.align	4
	.sectionentsize	8
	.align		4
        /*0000*/ 	.word	0x00000000
	.align		4
        /*0004*/ 	.word	0xffffffff
	.align		4
        /*0008*/ 	.word	index@(_ZN7cutlass13device_kernelINS_4gemm6kernel13GemmUniversalIN4cute5tupleIJiiiiEEENS1_10collective13CollectiveMmaINS1_35MainloopSm100TmaUmmaWarpSpecializedILi6ELi2ELi4ENS5_IJNS4_1CILi1EEENSA_ILi4EEESB_EEEEENS5_IJNSA_ILi128EEESF_NSA_ILi64EEEEEENS_6half_tENS5_IJlSB_lEEESI_SJ_NS4_8TiledMMAINS4_8MMA_AtomIJNS4_20SM100_MMA_F16BF16_SSISI_SI_fLi128ELi128ELNS4_4UMMA5MajorE0ELSO_0ELNSN_7ScaleInE0ELSP_0EEEEEENS4_6LayoutINS5_IJSB_SB_SB_EEENS5_IJNSA_ILi0EEESU_SU_EEEEENS5_IJNS4_10UnderscoreESX_SX_EEEEENS4_23SM90_TMA_LOAD_MULTICASTENS4_14ComposedLayoutINS4_7SwizzleILi3ELi4ELi3EEENS4_18smem_ptr_flag_bitsILi16EEENSS_INS5_IJNSA_ILi8EEESG_EEENS5_IJSG_SB_EEEEEEEvNS4_8identityENS4_13SM90_TMA_LOADES1A_vS1B_EENS_8epilogue10collective18CollectiveEpilogueINS1E_23Sm100TmaWarpSpecializedILi4ELi2ELi32ELb1ELb0EEEJSH_NS5_IJNSS_ISF_SB_EENSS_INSA_ILi32EEESB_EEEEESI_SJ_SI_SJ_NS1E_6fusion15FusionCallbacksIS1I_NS1N_17LinearCombinationISI_fSI_fLNS_15FloatRoundStyleE2EEESH_S1M_JEEENS4_5SM1004TMEM4LOAD26SM100_TMEM_LOAD_32dp32b32xES1C_NS11_INS12_ILi2ELi4ELi3EEES15_NSS_INS5_IJS16_S1K_EEENS5_IJS1K_SB_EEEEEEENS4_39AutoVectorizingCopyWithAssumedAlignmentILi128EEENS4_14SM90_TMA_STOREES21_S23_S23_EEEvvEEEEvNT_6ParamsE)
	.align		4
        /*000c*/ 	.word	index@(__assertfail)
	.align		4
        /*0010*/ 	.word	0x00000000
	.align		4
        /*0014*/ 	.word	0xfffffffe
	.align		4
        /*0018*/ 	.word	0x00000000
	.align		4
        /*001c*/ 	.word	0xfffffffd
	.align		4
        /*0020*/ 	.word	0x00000000
	.align		4
        /*0024*/ 	.word	0xfffffffc


//--------------------- .nv.constant4             --------------------------
	.section	.nv.constant4,"a",@progbits
	.align	8
	.align		8
.nv.constant4:
        /*0000*/ 	.dword	__assertfail
	.align		8
        /*0008*/ 	.dword	__unnamed_1
	.align		8
        /*0010*/ 	.dword	__unnamed_2
	.align		8
        /*0018*/ 	.dword	_ZN40_INTERNAL_d672592e_4_k_cu_3361c5a9_327004cuda3std3__45__cpo5beginE
	.align		8
        /*0020*/ 	.dword	_ZN40_INTERNAL_d672592e_4_k_cu_3361c5a9_327004cuda3std3__45__cpo3endE
	.align		8
        /*0028*/ 	.dword	_ZN40_INTERNAL_d672592e_4_k_cu_3361c5a9_327004cuda3std3__45__cpo6cbeginE
	.align		8
        /*0030*/ 	.dword	_ZN40_INTERNAL_d672592e_4_k_cu_3361c5a9_327004cuda3std3__45__cpo4cendE
	.align		8
        /*0038*/ 	.dword	_ZN40_INTERNAL_d672592e_4_k_cu_3361c5a9_327004cuda3std3__442_GLOBAL__N__d672592e_4_k_cu_3361c5a9_327006ignoreE
	.align		8
        /*0040*/ 	.dword	_ZN40_INTERNAL_d672592e_4_k_cu_3361c5a9_327004cuda3std3__419piecewise_constructE
	.align		8
        /*0048*/ 	.dword	_ZN40_INTERNAL_d672592e_4_k_cu_3361c5a9_327004cuda3std3__48in_placeE
	.align		8
        /*0050*/ 	.dword	_ZN40_INTERNAL_d672592e_4_k_cu_3361c5a9_327004cuda3std6ranges3__45__cpo4swapE
	.align		8
        /*0058*/ 	.dword	_ZN40_INTERNAL_d672592e_4_k_cu_3361c5a9_327004cuda3std6ranges3__45__cpo9iter_moveE
	.align		8
        /*0060*/ 	.dword	_ZN40_INTERNAL_d672592e_4_k_cu_3361c5a9_327004cute7productE
	.align		8
        /*0068*/ 	.dword	_ZN40_INTERNAL_d672592e_4_k_cu_3361c5a9_327004cute1_E
	.align		8
        /*0070*/ 	.dword	$str$25
	.align		8
        /*0078*/ 	.dword	$str$26
	.align		8
        /*0080*/ 	.dword	$str$27
	.align		8
        /*0088*/ 	.dword	$str$28


//--------------------- .text._ZN7cutlass13device_kernelINS_4gemm6kernel13GemmUniversalIN4cute5tupleIJiiiiEEENS1_10collective13CollectiveMmaINS1_35MainloopSm100TmaUmmaWarpSpecializedILi6ELi2ELi4ENS5_IJNS4_1CILi1EEENSA_ILi4EEESB_EEEEENS5_IJNSA_ILi128EEESF_NSA_ILi64EEEEEENS_6half_tENS5_IJlSB_lEEESI_SJ_NS4_8TiledMMAINS4_8MMA_AtomIJNS4_20SM100_MMA_F16BF16_SSISI_SI_fLi128ELi128ELNS4_4UMMA5MajorE0ELSO_0ELNSN_7ScaleInE0ELSP_0EEEEEENS4_6LayoutINS5_IJSB_SB_SB_EEENS5_IJNSA_ILi0EEESU_SU_EEEEENS5_IJNS4_10UnderscoreESX_SX_EEEEENS4_23SM90_TMA_LOAD_MULTICASTENS4_14ComposedLayoutINS4_7SwizzleILi3ELi4ELi3EEENS4_18smem_ptr_flag_bitsILi16EEENSS_INS5_IJNSA_ILi8EEESG_EEENS5_IJSG_SB_EEEEEEEvNS4_8identityENS4_13SM90_TMA_LOADES1A_vS1B_EENS_8epilogue10collective18CollectiveEpilogueINS1E_23Sm100TmaWarpSpecializedILi4ELi2ELi32ELb1ELb0EEEJSH_NS5_IJNSS_ISF_SB_EENSS_INSA_ILi32EEESB_EEEEESI_SJ_SI_SJ_NS1E_6fusion15FusionCallbacksIS1I_NS1N_17LinearCombinationISI_fSI_fLNS_15FloatRoundStyleE2EEESH_S1M_JEEENS4_5SM1004TMEM4LOAD26SM100_TMEM_LOAD_32dp32b32xES1C_NS11_INS12_ILi2ELi4ELi3EEES15_NSS_INS5_IJS16_S1K_EEENS5_IJS1K_SB_EEEEEEENS4_39AutoVectorizingCopyWithAssumedAlignmentILi128EEENS4_14SM90_TMA_STOREES21_S23_S23_EEEvvEEEEvNT_6ParamsE --------------------------
	.section	.text._ZN7cutlass13device_kernelINS_4gemm6kernel13GemmUniversalIN4cute5tupleIJiiiiEEENS1_10collective13CollectiveMmaINS1_35MainloopSm100TmaUmmaWarpSpecializedILi6ELi2ELi4ENS5_IJNS4_1CILi1EEENSA_ILi4EEESB_EEEEENS5_IJNSA_ILi128EEESF_NSA_ILi64EEEEEENS_6half_tENS5_IJlSB_lEEESI_SJ_NS4_8TiledMMAINS4_8MMA_AtomIJNS4_20SM100_MMA_F16BF16_SSISI_SI_fLi128ELi128ELNS4_4UMMA5MajorE0ELSO_0ELNSN_7ScaleInE0ELSP_0EEEEEENS4_6LayoutINS5_IJSB_SB_SB_EEENS5_IJNSA_ILi0EEESU_SU_EEEEENS5_IJNS4_10UnderscoreESX_SX_EEEEENS4_23SM90_TMA_LOAD_MULTICASTENS4_14ComposedLayoutINS4_7SwizzleILi3ELi4ELi3EEENS4_18smem_ptr_flag_bitsILi16EEENSS_INS5_IJNSA_ILi8EEESG_EEENS5_IJSG_SB_EEEEEEEvNS4_8identityENS4_13SM90_TMA_LOADES1A_vS1B_EENS_8epilogue10collective18CollectiveEpilogueINS1E_23Sm100TmaWarpSpecializedILi4ELi2ELi32ELb1ELb0EEEJSH_NS5_IJNSS_ISF_SB_EENSS_INSA_ILi32EEESB_EEEEESI_SJ_SI_SJ_NS1E_6fusion15FusionCallbacksIS1I_NS1N_17LinearCombinationISI_fSI_fLNS_15FloatRoundStyleE2EEESH_S1M_JEEENS4_5SM1004TMEM4LOAD26SM100_TMEM_LOAD_32dp32b32xES1C_NS11_INS12_ILi2ELi4ELi3EEES15_NSS_INS5_IJS16_S1K_EEENS5_IJS1K_SB_EEEEEEENS4_39AutoVectorizingCopyWithAssumedAlignmentILi128EEENS4_14SM90_TMA_STOREES21_S23_S23_EEEvvEEEEvNT_6ParamsE,"ax",@progbits
	.align	128
.text._ZN7cutlass13device_kernelINS_4gemm6kernel13GemmUniversalIN4cute5tupleIJiiiiEEENS1_10collective13CollectiveMmaINS1_35MainloopSm100TmaUmmaWarpSpecializedILi6ELi2ELi4ENS5_IJNS4_1CILi1EEENSA_ILi4EEESB_EEEEENS5_IJNSA_ILi128EEESF_NSA_ILi64EEEEEENS_6half_tENS5_IJlSB_lEEESI_SJ_NS4_8TiledMMAINS4_8MMA_AtomIJNS4_20SM100_MMA_F16BF16_SSISI_SI_fLi128ELi128ELNS4_4UMMA5MajorE0ELSO_0ELNSN_7ScaleInE0ELSP_0EEEEEENS4_6LayoutINS5_IJSB_SB_SB_EEENS5_IJNSA_ILi0EEESU_SU_EEEEENS5_IJNS4_10UnderscoreESX_SX_EEEEENS4_23SM90_TMA_LOAD_MULTICASTENS4_14ComposedLayoutINS4_7SwizzleILi3ELi4ELi3EEENS4_18smem_ptr_flag_bitsILi16EEENSS_INS5_IJNSA_ILi8EEESG_EEENS5_IJSG_SB_EEEEEEEvNS4_8identityENS4_13SM90_TMA_LOADES1A_vS1B_EENS_8epilogue10collective18CollectiveEpilogueINS1E_23Sm100TmaWarpSpecializedILi4ELi2ELi32ELb1ELb0EEEJSH_NS5_IJNSS_ISF_SB_EENSS_INSA_ILi32EEESB_EEEEESI_SJ_SI_SJ_NS1E_6fusion15FusionCallbacksIS1I_NS1N_17LinearCombinationISI_fSI_fLNS_15FloatRoundStyleE2EEESH_S1M_JEEENS4_5SM1004TMEM4LOAD26SM100_TMEM_LOAD_32dp32b32xES1C_NS11_INS12_ILi2ELi4ELi3EEES15_NSS_INS5_IJS16_S1K_EEENS5_IJS1K_SB_EEEEEEENS4_39AutoVectorizingCopyWithAssumedAlignmentILi128EEENS4_14SM90_TMA_STOREES21_S23_S23_EEEvvEEEEvNT_6ParamsE:
        .type           _ZN7cutlass13device_kernelINS_4gemm6kernel13GemmUniversalIN4cute5tupleIJiiiiEEENS1_10collective13CollectiveMmaINS1_35MainloopSm100TmaUmmaWarpSpecializedILi6ELi2ELi4ENS5_IJNS4_1CILi1EEENSA_ILi4EEESB_EEEEENS5_IJNSA_ILi128EEESF_NSA_ILi64EEEEEENS_6half_tENS5_IJlSB_lEEESI_SJ_NS4_8TiledMMAINS4_8MMA_AtomIJNS4_20SM100_MMA_F16BF16_SSISI_SI_fLi128ELi128ELNS4_4UMMA5MajorE0ELSO_0ELNSN_7ScaleInE0ELSP_0EEEEEENS4_6LayoutINS5_IJSB_SB_SB_EEENS5_IJNSA_ILi0EEESU_SU_EEEEENS5_IJNS4_10UnderscoreESX_SX_EEEEENS4_23SM90_TMA_LOAD_MULTICASTENS4_14ComposedLayoutINS4_7SwizzleILi3ELi4ELi3EEENS4_18smem_ptr_flag_bitsILi16EEENSS_INS5_IJNSA_ILi8EEESG_EEENS5_IJSG_SB_EEEEEEEvNS4_8identityENS4_13SM90_TMA_LOADES1A_vS1B_EENS_8epilogue10collective18CollectiveEpilogueINS1E_23Sm100TmaWarpSpecializedILi4ELi2ELi32ELb1ELb0EEEJSH_NS5_IJNSS_ISF_SB_EENSS_INSA_ILi32EEESB_EEEEESI_SJ_SI_SJ_NS1E_6fusion15FusionCallbacksIS1I_NS1N_17LinearCombinationISI_fSI_fLNS_15FloatRoundStyleE2EEESH_S1M_JEEENS4_5SM1004TMEM4LOAD26SM100_TMEM_LOAD_32dp32b32xES1C_NS11_INS12_ILi2ELi4ELi3EEES15_NSS_INS5_IJS16_S1K_EEENS5_IJS1K_SB_EEEEEEENS4_39AutoVectorizingCopyWithAssumedAlignmentILi128EEENS4_14SM90_TMA_STOREES21_S23_S23_EEEvvEEEEvNT_6ParamsE,@function
        .size           _ZN7cutlass13device_kernelINS_4gemm6kernel13GemmUniversalIN4cute5tupleIJiiiiEEENS1_10collective13CollectiveMmaINS1_35MainloopSm100TmaUmmaWarpSpecializedILi6ELi2ELi4ENS5_IJNS4_1CILi1EEENSA_ILi4EEESB_EEEEENS5_IJNSA_ILi128EEESF_NSA_ILi64EEEEEENS_6half_tENS5_IJlSB_lEEESI_SJ_NS4_8TiledMMAINS4_8MMA_AtomIJNS4_20SM100_MMA_F16BF16_SSISI_SI_fLi128ELi128ELNS4_4UMMA5MajorE0ELSO_0ELNSN_7ScaleInE0ELSP_0EEEEEENS4_6LayoutINS5_IJSB_SB_SB_EEENS5_IJNSA_ILi0EEESU_SU_EEEEENS5_IJNS4_10UnderscoreESX_SX_EEEEENS4_23SM90_TMA_LOAD_MULTICASTENS4_14ComposedLayoutINS4_7SwizzleILi3ELi4ELi3EEENS4_18smem_ptr_flag_bitsILi16EEENSS_INS5_IJNSA_ILi8EEESG_EEENS5_IJSG_SB_EEEEEEEvNS4_8identityENS4_13SM90_TMA_LOADES1A_vS1B_EENS_8epilogue10collective18CollectiveEpilogueINS1E_23Sm100TmaWarpSpecializedILi4ELi2ELi32ELb1ELb0EEEJSH_NS5_IJNSS_ISF_SB_EENSS_INSA_ILi32EEESB_EEEEESI_SJ_SI_SJ_NS1E_6fusion15FusionCallbacksIS1I_NS1N_17LinearCombinationISI_fSI_fLNS_15FloatRoundStyleE2EEESH_S1M_JEEENS4_5SM1004TMEM4LOAD26SM100_TMEM_LOAD_32dp32b32xES1C_NS11_INS12_ILi2ELi4ELi3EEES15_NSS_INS5_IJS16_S1K_EEENS5_IJS1K_SB_EEEEEEENS4_39AutoVectorizingCopyWithAssumedAlignmentILi128EEENS4_14SM90_TMA_STOREES21_S23_S23_EEEvvEEEEvNT_6ParamsE,(.L_x_189 - _ZN7cutlass13device_kernelINS_4gemm6kernel13GemmUniversalIN4cute5tupleIJiiiiEEENS1_10collective13CollectiveMmaINS1_35MainloopSm100TmaUmmaWarpSpecializedILi6ELi2ELi4ENS5_IJNS4_1CILi1EEENSA_ILi4EEESB_EEEEENS5_IJNSA_ILi128EEESF_NSA_ILi64EEEEEENS_6half_tENS5_IJlSB_lEEESI_SJ_NS4_8TiledMMAINS4_8MMA_AtomIJNS4_20SM100_MMA_F16BF16_SSISI_SI_fLi128ELi128ELNS4_4UMMA5MajorE0ELSO_0ELNSN_7ScaleInE0ELSP_0EEEEEENS4_6LayoutINS5_IJSB_SB_SB_EEENS5_IJNSA_ILi0EEESU_SU_EEEEENS5_IJNS4_10UnderscoreESX_SX_EEEEENS4_23SM90_TMA_LOAD_MULTICASTENS4_14ComposedLayoutINS4_7SwizzleILi3ELi4ELi3EEENS4_18smem_ptr_flag_bitsILi16EEENSS_INS5_IJNSA_ILi8EEESG_EEENS5_IJSG_SB_EEEEEEEvNS4_8identityENS4_13SM90_TMA_LOADES1A_vS1B_EENS_8epilogue10collective18CollectiveEpilogueINS1E_23Sm100TmaWarpSpecializedILi4ELi2ELi32ELb1ELb0EEEJSH_NS5_IJNSS_ISF_SB_EENSS_INSA_ILi32EEESB_EEEEESI_SJ_SI_SJ_NS1E_6fusion15FusionCallbacksIS1I_NS1N_17LinearCombinationISI_fSI_fLNS_15FloatRoundStyleE2EEESH_S1M_JEEENS4_5SM1004TMEM4LOAD26SM100_TMEM_LOAD_32dp32b32xES1C_NS11_INS12_ILi2ELi4ELi3EEES15_NSS_INS5_IJS16_S1K_EEENS5_IJS1K_SB_EEEEEEENS4_39AutoVectorizingCopyWithAssumedAlignmentILi128EEENS4_14SM90_TMA_STOREES21_S23_S23_EEEvvEEEEvNT_6ParamsE)
        .other          _ZN7cutlass13device_kernelINS_4gemm6kernel13GemmUniversalIN4cute5tupleIJiiiiEEENS1_10collective13CollectiveMmaINS1_35MainloopSm100TmaUmmaWarpSpecializedILi6ELi2ELi4ENS5_IJNS4_1CILi1EEENSA_ILi4EEESB_EEEEENS5_IJNSA_ILi128EEESF_NSA_ILi64EEEEEENS_6half_tENS5_IJlSB_lEEESI_SJ_NS4_8TiledMMAINS4_8MMA_AtomIJNS4_20SM100_MMA_F16BF16_SSISI_SI_fLi128ELi128ELNS4_4UMMA5MajorE0ELSO_0ELNSN_7ScaleInE0ELSP_0EEEEEENS4_6LayoutINS5_IJSB_SB_SB_EEENS5_IJNSA_ILi0EEESU_SU_EEEEENS5_IJNS4_10UnderscoreESX_SX_EEEEENS4_23SM90_TMA_LOAD_MULTICASTENS4_14ComposedLayoutINS4_7SwizzleILi3ELi4ELi3EEENS4_18smem_ptr_flag_bitsILi16EEENSS_INS5_IJNSA_ILi8EEESG_EEENS5_IJSG_SB_EEEEEEEvNS4_8identityENS4_13SM90_TMA_LOADES1A_vS1B_EENS_8epilogue10collective18CollectiveEpilogueINS1E_23Sm100TmaWarpSpecializedILi4ELi2ELi32ELb1ELb0EEEJSH_NS5_IJNSS_ISF_SB_EENSS_INSA_ILi32EEESB_EEEEESI_SJ_SI_SJ_NS1E_6fusion15FusionCallbacksIS1I_NS1N_17LinearCombinationISI_fSI_fLNS_15FloatRoundStyleE2EEESH_S1M_JEEENS4_5SM1004TMEM4LOAD26SM100_TMEM_LOAD_32dp32b32xES1C_NS11_INS12_ILi2ELi4ELi3EEES15_NSS_INS5_IJS16_S1K_EEENS5_IJS1K_SB_EEEEEEENS4_39AutoVectorizingCopyWithAssumedAlignmentILi128EEENS4_14SM90_TMA_STOREES21_S23_S23_EEEvvEEEEvNT_6ParamsE,@"STO_CUDA_ENTRY STV_DEFAULT"
_ZN7cutlass13device_kernelINS_4gemm6kernel13GemmUniversalIN4cute5tupleIJiiiiEEENS1_10collective13CollectiveMmaINS1_35MainloopSm100TmaUmmaWarpSpecializedILi6ELi2ELi4ENS5_IJNS4_1CILi1EEENSA_ILi4EEESB_EEEEENS5_IJNSA_ILi128EEESF_NSA_ILi64EEEEEENS_6half_tENS5_IJlSB_lEEESI_SJ_NS4_8TiledMMAINS4_8MMA_AtomIJNS4_20SM100_MMA_F16BF16_SSISI_SI_fLi128ELi128ELNS4_4UMMA5MajorE0ELSO_0ELNSN_7ScaleInE0ELSP_0EEEEEENS4_6LayoutINS5_IJSB_SB_SB_EEENS5_IJNSA_ILi0EEESU_SU_EEEEENS5_IJNS4_10UnderscoreESX_SX_EEEEENS4_23SM90_TMA_LOAD_MULTICASTENS4_14ComposedLayoutINS4_7SwizzleILi3ELi4ELi3EEENS4_18smem_ptr_flag_bitsILi16EEENSS_INS5_IJNSA_ILi8EEESG_EEENS5_IJSG_SB_EEEEEEEvNS4_8identityENS4_13SM90_TMA_LOADES1A_vS1B_EENS_8epilogue10collective18CollectiveEpilogueINS1E_23Sm100TmaWarpSpecializedILi4ELi2ELi32ELb1ELb0EEEJSH_NS5_IJNSS_ISF_SB_EENSS_INSA_ILi32EEESB_EEEEESI_SJ_SI_SJ_NS1E_6fusion15FusionCallbacksIS1I_NS1N_17LinearCombinationISI_fSI_fLNS_15FloatRoundStyleE2EEESH_S1M_JEEENS4_5SM1004TMEM4LOAD26SM100_TMEM_LOAD_32dp32b32xES1C_NS11_INS12_ILi2ELi4ELi3EEES15_NSS_INS5_IJS16_S1K_EEENS5_IJS1K_SB_EEEEEEENS4_39AutoVectorizingCopyWithAssumedAlignmentILi128EEENS4_14SM90_TMA_STOREES21_S23_S23_EEEvvEEEEvNT_6ParamsE:
[----:B------:R-:W1:Y:S01]  /*0000*/  LDC R1, c[0x0][0x37c] ;  /* 0x0000df00ff017b82 */ /* 0x000e620000000800 */
[----:B------:R-:W2:Y:S01]  /*0010*/  S2R R94, SR_TID.X ;  /* 0x00000000005e7919 */ /* 0x000ea20000002100 */
[----:B------:R-:W3:Y:S01]  /*0020*/  LDCU.64 UR8, c[0x0][0x890] ;  /* 0x00011200ff0877ac */ /* 0x000ee20008000a00 */
[----:B------:R-:W-:Y:S02]  /*0030*/  PRMT R80, RZ, 0x7610, R80 ;  /* 0x00007610ff507816 */ /* 0x000fe40000000050 */
[----:B------:R-:W-:Y:S01]  /*0040*/  ELECT P3, URZ, PT ;  /* 0x0000000000ff782f */ /* 0x000fe20003860000 */
[----:B---3--:R-:W-:-:S04]  /*0050*/  UISETP.NE.U32.AND UP0, UPT, UR8, URZ, UPT ;  /* 0x000000ff0800728c */ /* 0x008fc8000bf05070 */
[----:B------:R-:W-:Y:S01]  /*0060*/  UISETP.NE.AND.EX UP0, UPT, UR9, URZ, UPT, UP0 ;  /* 0x000000ff0900728c */ /* 0x000fe2000bf05300 */
[----:B--2---:R-:W-:-:S05]  /*0070*/  SHF.R.U32.HI R81, RZ, 0x5, R94 ;  /* 0x00000005ff517819 */ /* 0x004fca000001165e */
[----:B------:R-:W2:Y:S02]  /*0080*/  SHFL.IDX PT, R0, R81, RZ, 0x1f ;  /* 0x00001fff51007589 */ /* 0x000ea400000e0000 */
[----:B--2---:R-:W-:Y:S01]  /*0090*/  R2UR UR17, R0 ;  /* 0x00000000001172ca */ /* 0x004fe200000e0000 */
[----:B-1----:R-:W-:-:S14]  /*00a0*/  BRA.U UP0, `(.L_x_0) ;  /* 0x0000000100307547 */ /* 0x002fdc000b800000 */
[----:B------:R-:W1:Y:S02]  /*00b0*/  LDCU.64 UR4, c[0x0][0x888] ;  /* 0x00011100ff0477ac */ /* 0x000e640008000a00 */
[----:B-1----:R-:W-:-:S04]  /*00c0*/  UISETP.NE.U32.AND UP0, UPT, UR4, URZ, UPT ;  /* 0x000000ff0400728c */ /* 0x002fc8000bf05070 */
[----:B------:R-:W-:-:S09]  /*00d0*/  UISETP.NE.AND.EX UP0, UPT, UR5, URZ, UPT, UP0 ;  /* 0x000000ff0500728c */ /* 0x000fd2000bf05300 */
[----:B------:R-:W-:Y:S05]  /*00e0*/  BRA.U !UP0, `(.L_x_1) ;  /* 0x0000000108147547 */ /* 0x000fea000b800000 */
[----:B------:R-:W1:Y:S01]  /*00f0*/  LDC.64 R2, c[0x0][0x888] ;  /* 0x00022200ff027b82 */ /* 0x000e620000000a00 */
[----:B------:R-:W1:Y:S02]  /*0100*/  LDCU.64 UR4, c[0x0][0x358] ;  /* 0x00006b00ff0477ac */ /* 0x000e640008000a00 */
[----:B-1----:R1:W5:Y:S01]  /*0110*/  LDG.E R41, desc[UR4][R2.64] ;  /* 0x0000000402297981 */ /* 0x002362000c1e1900 */
[----:B------:R-:W-:Y:S01]  /*0120*/  HFMA2 R80, -RZ, RZ, 0, 5.9604644775390625e-08 ;  /* 0x00000001ff507431 */ /* 0x000fe200000001ff */
[----:B------:R-:W-:Y:S05]  /*0130*/  BRA `(.L_x_0) ;  /* 0x00000000000c7947 */ /* 0x000fea0003800000 */
.L_x_1:
[----:B------:R-:W1:Y:S01]  /*0140*/  LDCU UR4, c[0x0][0x880] ;  /* 0x00011000ff0477ac */ /* 0x000e620008000800 */
[----:B------:R-:W-:Y:S01]  /*0150*/  HFMA2 R80, -RZ, RZ, 0, 5.9604644775390625e-08 ;  /* 0x00000001ff507431 */ /* 0x000fe200000001ff */
[----:B-1----:R-:W-:-:S07]  /*0160*/  MOV R41, UR4 ;  /* 0x0000000400297c02 */ /* 0x002fce0008000f00 */
.L_x_0:
[----:B------:R-:W2:Y:S02]  /*0170*/  LDCU.64 UR4, c[0x0][0x8b0] ;  /* 0x00011600ff0477ac */ /* 0x000ea40008000a00 */
[----:B--2---:R-:W-:-:S04]  /*0180*/  UISETP.NE.U32.AND UP0, UPT, UR4, URZ, UPT ;  /* 0x000000ff0400728c */ /* 0x004fc8000bf05070 */
[----:B------:R-:W-:-:S09]  /*0190*/  UISETP.NE.AND.EX UP0, UPT, UR5, URZ, UPT, UP0 ;  /* 0x000000ff0500728c */ /* 0x000fd2000bf05300 */
[----:B------:R-:W-:Y:S05]  /*01a0*/  BRA.U UP0, `(.L_x_2) ;  /* 0x0000000100287547 */ /* 0x000fea000b800000 */
[----:B------:R-:W2:Y:S02]  /*01b0*/  LDCU.64 UR4, c[0x0][0x8a8] ;  /* 0x00011500ff0477ac */ /* 0x000ea40008000a00 */
[----:B--2---:R-:W-:-:S04]  /*01c0*/  UISETP.NE.U32.AND UP0, UPT, UR4, URZ, UPT ;  /* 0x000000ff0400728c */ /* 0x004fc8000bf05070 */
[----:B------:R-:W-:-:S09]  /*01d0*/  UISETP.NE.AND.EX UP0, UPT, UR5, URZ, UPT, UP0 ;  /* 0x000000ff0500728c */ /* 0x000fd2000bf05300 */
[----:B------:R-:W-:Y:S05]  /*01e0*/  BRA.U !UP0, `(.L_x_3) ;  /* 0x0000000108107547 */ /* 0x000fea000b800000 */
[----:B------:R-:W2:Y:S01]  /*01f0*/  LDC.64 R38, c[0x0][0x8a8] ;  /* 0x00022a00ff267b82 */ /* 0x000ea20000000a00 */
[----:B------:R-:W2:Y:S02]  /*0200*/  LDCU.64 UR4, c[0x0][0x358] ;  /* 0x00006b00ff0477ac */ /* 0x000ea40008000a00 */
[----:B--2---:R2:W5:Y:S01]  /*0210*/  LDG.E R38, desc[UR4][R38.64] ;  /* 0x0000000426267981 */ /* 0x004562000c1e1900 */
[----:B------:R-:W-:Y:S05]  /*0220*/  BRA `(.L_x_2) ;  /* 0x0000000000087947 */ /* 0x000fea0003800000 */
.L_x_3:
[----:B------:R-:W2:Y:S02]  /*0230*/  LDCU UR4, c[0x0][0x8a0] ;  /* 0x00011400ff0477ac */ /* 0x000ea40008000800 */
[----:B--2---:R-:W-:Y:S02]  /*0240*/  MOV R38, UR4 ;  /* 0x0000000400267c02 */ /* 0x004fe40008000f00 */
.L_x_2:
[----:B------:R-:W-:Y:S01]  /*0250*/  IMAD.U32 R0, RZ, RZ, UR17 ;  /* 0x00000011ff007e24 */ /* 0x000fe2000f8e00ff */
[----:B------:R-:W-:Y:S04]  /*0260*/  BSSY.RECONVERGENT B0, `(.L_x_4) ;  /* 0x000000c000007945 */ /* 0x000fe80003800200 */
[C---:B------:R-:W-:Y:S02]  /*0270*/  ISETP.NE.OR P1, PT, R0.reuse, 0x1, !P3 ;  /* 0x000000010000780c */ /* 0x040fe40005f25670 */
[----:B------:R-:W-:-:S11]  /*0280*/  ISETP.NE.OR P0, PT, R0, 0x3, !P3 ;  /* 0x000000030000780c */ /* 0x000fd60005f05670 */
[----:B------:R-:W-:Y:S05]  /*0290*/  @P1 BRA `(.L_x_5) ;  /* 0x0000000000201947 */ /* 0x000fea0003800000 */
[----:B------:R-:W3:Y:S02]  /*02a0*/  LDCU.64 UR4, c[0x0][0x348] ;  /* 0x00006900ff0477ac */ /* 0x000ee40008000a00 */
[----:B---3--:R-:W-:Y:S02]  /*02b0*/  UIADD3 UR6, UP1, UPT, UR4, 0x80, URZ ;  /* 0x0000008004067890 */ /* 0x008fe4000ff3e0ff */
[----:B------:R-:W-:Y:S02]  /*02c0*/  UIADD3 UR4, UP0, UPT, UR4, 0x180, URZ ;  /* 0x0000018004047890 */ /* 0x000fe4000ff1e0ff */
[----:B------:R-:W-:Y:S02]  /*02d0*/  UIADD3.X UR7, UPT, UPT, URZ, UR5, URZ, UP1, !UPT ;  /* 0x00000005ff077290 */ /* 0x000fe40008ffe4ff */
[----:B------:R-:W-:-:S07]  /*02e0*/  UIADD3.X UR5, UPT, UPT, URZ, UR5, URZ, UP0, !UPT ;  /* 0x00000005ff057290 */ /* 0x000fce00087fe4ff */
[----:B------:R3:W-:Y:S02]  /*02f0*/  UTMACCTL.PF [UR6] ;  /* 0x00000000060079b9 */ /* 0x0007e40008040000 */
[----:B------:R3:W-:Y:S02]  /*0300*/  UTMACCTL.PF [UR4] ;  /* 0x00000000040079b9 */ /* 0x0007e40008040000 */
[----:B---3--:R-:W-:Y:S01]  /*0310*/  NOP ;  /* 0x0000000000007918 */ /* 0x008fe20000000000 */
.L_x_5:
[----:B------:R-:W-:Y:S05]  /*0320*/  BSYNC.RECONVERGENT B0 ;  /* 0x0000000000007941 */ /* 0x000fea0003800200 */
.L_x_4:
[----:B------:R-:W-:Y:S04]  /*0330*/  BSSY.RECONVERGENT B0, `(.L_x_6) ;  /* 0x000000a000007945 */ /* 0x000fe80003800200 */
        /* <DEDUP_REMOVED lines=9> */
.L_x_7:
[----:B------:R-:W-:Y:S05]  /*03d0*/  BSYNC.RECONVERGENT B0 ;  /* 0x0000000000007941 */ /* 0x000fea0003800200 */
.L_x_6:
[----:B------:R-:W3:Y:S01]  /*03e0*/  LDCU.64 UR4, c[0x0][0x888] ;  /* 0x00011100ff0477ac */ /* 0x000ee20008000a00 */
[----:B------:R-:W-:Y:S02]  /*03f0*/  UISETP.EQ.U32.AND UP1, UPT, UR8, URZ, UPT ;  /* 0x000000ff0800728c */ /* 0x000fe4000bf22070 */
[----:B------:R-:W-:Y:S02]  /*0400*/  UPLOP3.LUT UP3, UPT, UPT, UPT, UPT, 0x80, 0x8 ;  /* 0x000000000008789c */ /* 0x000fe40003f6f070 */
[----:B---3--:R-:W-:-:S04]  /*0410*/  UISETP.NE.U32.AND UP0, UPT, UR4, URZ, UPT ;  /* 0x000000ff0400728c */ /* 0x008fc8000bf05070 */
[----:B------:R-:W-:-:S04]  /*0420*/  UISETP.NE.AND.EX UP0, UPT, UR5, URZ, UPT, UP0 ;  /* 0x000000ff0500728c */ /* 0x000fc8000bf05300 */
[----:B------:R-:W-:-:S04]  /*0430*/  UISETP.EQ.OR.EX UP2, UPT, UR9, URZ, !UP0, UP1 ;  /* 0x000000ff0900728c */ /* 0x000fc8000c742710 */
[----:B------:R-:W-:-:S06]  /*0440*/  UP2UR UR4, UPR, URZ, 0x4 ;  /* 0x00000004ff047883 */ /* 0x000fcc0008000000 */
[----:B------:R-:W-:Y:S01]  /*0450*/  MOV R83, UR4 ;  /* 0x0000000400537c02 */ /* 0x000fe20008000f00 */
[----:B------:R-:W-:Y:S06]  /*0460*/  BRA.U !UP2, `(.L_x_8) ;  /* 0x000000010a207547 */ /* 0x000fec000b800000 */
[----:B------:R-:W-:Y:S01]  /*0470*/  UISETP.NE.U32.AND UP1, UPT, UR8, URZ, UPT ;  /* 0x000000ff0800728c */ /* 0x000fe2000bf25070 */
[----:B-----5:R-:W-:Y:S01]  /*0480*/  FSETP.NEU.AND P0, PT, R41, RZ, PT ;  /* 0x000000ff2900720b */ /* 0x020fe20003f0d000 */
[----:B------:R-:W-:Y:S02]  /*0490*/  USEL UR4, URZ, 0xffffffff, UP0 ;  /* 0xffffffffff047887 */ /* 0x000fe40008000000 */
[----:B------:R-:W-:-:S10]  /*04a0*/  UISETP.NE.AND.EX UP1, UPT, UR9, URZ, UPT, UP1 ;  /* 0x000000ff0900728c */ /* 0x000fd4000bf25310 */
[----:B------:R-:W-:Y:S01]  /*04b0*/  VOTEU.ANY UP0, P0 ;  /* 0x0000000000ff7886 */ /* 0x000fe20000000100 */
[----:B------:R-:W-:-:S04]  /*04c0*/  @!UP1 USEL UR4, URZ, 0xffffffff, UP0 ;  /* 0xffffffffff049887 */ /* 0x000fc80008000000 */
[----:B------:R-:W-:-:S04]  /*04d0*/  ULOP3.LUT UR4, UR4, 0x1, URZ, 0xc0, !UPT ;  /* 0x0000000104047892 */ /* 0x000fc8000f8ec0ff */
[----:B------:R-:W-:-:S11]  /*04e0*/  UISETP.NE.U32.AND UP3, UPT, UR4, 0x1, UPT ;  /* 0x000000010400788c */ /* 0x000fd6000bf65070 */
.L_x_8:
[----:B-1----:R-:W1:Y:S01]  /*04f0*/  SHFL.IDX PT, R2, R81, RZ, 0x1f ;  /* 0x00001fff51027589 */ /* 0x002e6200000e0000 */
[----:B------:R-:W-:-:S04]  /*0500*/  UISETP.NE.AND UP0, UPT, UR17, 0x2, UPT ;  /* 0x000000021100788c */ /* 0x000fc8000bf05270 */
[----:B------:R-:W-:Y:S01]  /*0510*/  USEL UR43, URZ, 0x1, UP0 ;  /* 0x00000001ff2b7887 */ /* 0x000fe20008000000 */
[----:B-1----:R-:W-:-:S13]  /*0520*/  ISETP.NE.AND P0, PT, R2, RZ, PT ;  /* 0x000000ff0200720c */ /* 0x002fda0003f05270 */
[----:B------:R-:W-:Y:S05]  /*0530*/  @P0 BRA `(.L_x_9) ;  /* 0x0000000000680947 */ /* 0x000fea0003800000 */
[----:B------:R-:W1:Y:S01]  /*0540*/  S2UR UR4, SR_CgaCtaId ;  /* 0x00000000000479c3 */ /* 0x000e620000008800 */
[----:B------:R-:W-:Y:S01]  /*0550*/  UMOV UR5, 0x400 ;  /* 0x0000040000057882 */ /* 0x000fe20000000000 */
[----:B------:R-:W-:Y:S01]  /*0560*/  UMOV UR8, 0x1 ;  /* 0x0000000100087882 */ /* 0x000fe20000000000 */
[----:B------:R-:W-:Y:S01]  /*0570*/  UMOV UR6, 0x4 ;  /* 0x0000000400067882 */ /* 0x000fe20000000000 */
[----:B------:R-:W-:-:S04]  /*0580*/  UIADD3 UR8, UPT, UPT, -UR8, 0x100000, URZ ;  /* 0x0010000008087890 */ /* 0x000fc8000fffe1ff */
[----:B------:R-:W-:Y:S02]  /*0590*/  USHF.L.U32 UR9, UR8, 0xb, URZ ;  /* 0x0000000b08097899 */ /* 0x000fe400080006ff */
[----:B------:R-:W-:Y:S02]  /*05a0*/  USHF.L.U32 UR8, UR8, 0x1, URZ ;  /* 0x0000000108087899 */ /* 0x000fe400080006ff */
[----:B------:R-:W-:-:S04]  /*05b0*/  UIADD3 UR6, UPT, UPT, -UR6, 0x100000, URZ ;  /* 0x0010000006067890 */ /* 0x000fc8000fffe1ff */
[----:B------:R-:W-:Y:S02]  /*05c0*/  USHF.L.U32 UR7, UR6, 0xb, URZ ;  /* 0x0000000b06077899 */ /* 0x000fe400080006ff */
[----:B------:R-:W-:Y:S01]  /*05d0*/  USHF.L.U32 UR6, UR6, 0x1, URZ ;  /* 0x0000000106067899 */ /* 0x000fe200080006ff */
[----:B------:R-:W-:Y:S01]  /*05e0*/  ELECT P0, URZ, PT ;  /* 0x0000000000ff782f */ /* 0x000fe20003800000 */
[----:B-1----:R-:W-:Y:S01]  /*05f0*/  ULEA UR4, UR4, UR5, 0x18 ;  /* 0x0000000504047291 */ /* 0x002fe2000f8ec0ff */
[----:B------:R-:W1:Y:S11]  /*0600*/  FENCE.VIEW.ASYNC.S ;  /* 0x00000000000073c6 */ /* 0x000e760000000000 */
[----:B-1----:R1:W3:Y:S01]  /*0610*/  SYNCS.EXCH.64 URZ, [UR4], UR8 ;  /* 0x0000000804ff75b2 */ /* 0x0022e20008000100 */
[----:B------:R1:W4:Y:S01]  /*0620*/  SYNCS.EXCH.64 URZ, [UR4+0x30], UR6 ;  /* 0x0000300604ff75b2 */ /* 0x0003220008000100 */
[----:B------:R1:W1:Y:S01]  /*0630*/  SYNCS.EXCH.64 URZ, [UR4+0x8], UR8 ;  /* 0x0000080804ff75b2 */ /* 0x0002620008000100 */
        /* <DEDUP_REMOVED lines=9> */
[----:B------:R-:W-:Y:S01]  /*06d0*/  NOP ;  /* 0x0000000000007918 */ /* 0x000fe20000000000 */
.L_x_9:
[----:B------:R-:W2:Y:S01]  /*06e0*/  SHFL.IDX PT, R2, R81, RZ, 0x1f ;  /* 0x00001fff51027589 */ /* 0x000ea200000e0000 */
[----:B------:R-:W-:Y:S01]  /*06f0*/  NOP ;  /* 0x0000000000007918 */ /* 0x000fe20000000000 */
[----:B--2---:R-:W-:-:S13]  /*0700*/  ISETP.NE.AND P0, PT, R2, 0x1, PT ;  /* 0x000000010200780c */ /* 0x004fda0003f05270 */
[----:B------:R-:W-:Y:S05]  /*0710*/  @P0 BRA `(.L_x_10) ;  /* 0x0000000000580947 */ /* 0x000fea0003800000 */
[----:B-1----:R-:W1:Y:S01]  /*0720*/  S2UR UR4, SR_CgaCtaId ;  /* 0x00000000000479c3 */ /* 0x002e620000008800 */
        /* <DEDUP_REMOVED lines=12> */
[----:B-1----:R2:W1:Y:S01]  /*07f0*/  SYNCS.EXCH.64 URZ, [UR4+0x60], UR8 ;  /* 0x0000600804ff75b2 */ /* 0x0024620008000100 */
[----:B------:R2:W1:Y:S01]  /*0800*/  SYNCS.EXCH.64 URZ, [UR4+0x80], UR6 ;  /* 0x0000800604ff75b2 */ /* 0x0004620008000100 */
[----:B------:R2:W1:Y:S01]  /*0810*/  SYNCS.EXCH.64 URZ, [UR4+0x68], UR8 ;  /* 0x0000680804ff75b2 */ /* 0x0004620008000100 */
[----:B------:R2:W1:Y:S01]  /*0820*/  SYNCS.EXCH.64 URZ, [UR4+0x88], UR6 ;  /* 0x0000880604ff75b2 */ /* 0x0004620008000100 */
[----:B------:R2:W1:Y:S01]  /*0830*/  SYNCS.EXCH.64 URZ, [UR4+0x70], UR8 ;  /* 0x0000700804ff75b2 */ /* 0x0004620008000100 */
[----:B------:R2:W1:Y:S01]  /*0840*/  SYNCS.EXCH.64 URZ, [UR4+0x90], UR6 ;  /* 0x0000900604ff75b2 */ /* 0x0004620008000100 */
[----:B------:R2:W1:Y:S01]  /*0850*/  SYNCS.EXCH.64 URZ, [UR4+0x78], UR8 ;  /* 0x0000780804ff75b2 */ /* 0x0004620008000100 */
[----:B------:R2:W1:Y:S02]  /*0860*/  SYNCS.EXCH.64 URZ, [UR4+0x98], UR6 ;  /* 0x0000980604ff75b2 */ /* 0x0004640008000100 */
[----:B--2---:R-:W-:Y:S01]  /*0870*/  NOP ;  /* 0x0000000000007918 */ /* 0x004fe20000000000 */
.L_x_10:
[----:B------:R-:W2:Y:S01]  /*0880*/  SHFL.IDX PT, R2, R81, RZ, 0x1f ;  /* 0x00001fff51027589 */ /* 0x000ea200000e0000 */
[----:B------:R-:W-:Y:S01]  /*0890*/  NOP ;  /* 0x0000000000007918 */ /* 0x000fe20000000000 */
[----:B--2---:R-:W-:-:S13]  /*08a0*/  ISETP.NE.AND P0, PT, R2, 0x3, PT ;  /* 0x000000030200780c */ /* 0x004fda0003f05270 */
[----:B------:R-:W-:Y:S05]  /*08b0*/  @P0 BRA `(.L_x_11) ;  /* 0x0000000000300947 */ /* 0x000fea0003800000 */
[----:B-1----:R-:W1:Y:S01]  /*08c0*/  S2UR UR4, SR_CgaCtaId ;  /* 0x00000000000479c3 */ /* 0x002e620000008800 */
[----:B------:R-:W-:Y:S01]  /*08d0*/  UMOV UR6, 0x400 ;  /* 0x0000040000067882 */ /* 0x000fe20000000000 */
[----:B------:R-:W-:Y:S01]  /*08e0*/  UMOV UR5, 0x20 ;  /* 0x0000002000057882 */ /* 0x000fe20000000000 */
[----:B------:R-:W-:Y:S01]  /*08f0*/  ELECT P0, URZ, PT ;  /* 0x0000000000ff782f */ /* 0x000fe20003800000 */
[----:B-1----:R-:W-:Y:S02]  /*0900*/  ULEA UR6, UR4, UR6, 0x18 ;  /* 0x0000000604067291 */ /* 0x002fe4000f8ec0ff */
[----:B------:R-:W-:-:S04]  /*0910*/  UIADD3 UR4, UPT, UPT, -UR5, 0x100000, URZ ;  /* 0x0010000005047890 */ /* 0x000fc8000fffe1ff */
[----:B------:R-:W-:Y:S02]  /*0920*/  USHF.L.U32 UR5, UR4, 0xb, URZ ;  /* 0x0000000b04057899 */ /* 0x000fe400080006ff */
[----:B------:R-:W-:Y:S01]  /*0930*/  USHF.L.U32 UR4, UR4, 0x1, URZ ;  /* 0x0000000104047899 */ /* 0x000fe200080006ff */
[----:B------:R-:W1:Y:S11]  /*0940*/  FENCE.VIEW.ASYNC.S ;  /* 0x00000000000073c6 */ /* 0x000e760000000000 */
[----:B-1----:R2:W1:Y:S01]  /*0950*/  SYNCS.EXCH.64 URZ, [UR6+0xa0], UR4 ;  /* 0x0000a00406ff75b2 */ /* 0x0024620008000100 */
[----:B------:R2:W1:Y:S02]  /*0960*/  SYNCS.EXCH.64 URZ, [UR6+0xa8], UR4 ;  /* 0x0000a80406ff75b2 */ /* 0x0004640008000100 */
[----:B--2---:R-:W-:Y:S01]  /*0970*/  NOP ;  /* 0x0000000000007918 */ /* 0x004fe20000000000 */
.L_x_11:
[----:B------:R-:W2:Y:S01]  /*0980*/  SHFL.IDX PT, R2, R81, RZ, 0x1f ;  /* 0x00001fff51027589 */ /* 0x000ea200000e0000 */
[----:B------:R-:W-:Y:S01]  /*0990*/  NOP ;  /* 0x0000000000007918 */ /* 0x000fe20000000000 */
[----:B--2---:R-:W-:-:S13]  /*09a0*/  ISETP.NE.AND P0, PT, R2, 0x4, PT ;  /* 0x000000040200780c */ /* 0x004fda0003f05270 */
[----:B------:R-:W-:Y:S05]  /*09b0*/  @P0 BRA `(.L_x_12) ;  /* 0x00000000004c0947 */ /* 0x000fea0003800000 */
[----:B-1----:R-:W1:Y:S01]  /*09c0*/  S2UR UR6, SR_CgaCtaId ;  /* 0x00000000000679c3 */ /* 0x002e620000008800 */
[----:B------:R-:W-:Y:S01]  /*09d0*/  UMOV UR4, 0x3a0 ;  /* 0x000003a000047882 */ /* 0x000fe20000000000 */
[----:B------:R-:W-:Y:S01]  /*09e0*/  UMOV UR5, 0x400 ;  /* 0x0000040000057882 */ /* 0x000fe20000000000 */
[----:B------:R-:W-:Y:S01]  /*09f0*/  USEL UR4, UR4, 0x320, UP3 ;  /* 0x0000032004047887 */ /* 0x000fe20009800000 */
[----:B------:R-:W-:Y:S01]  /*0a00*/  UMOV UR8, 0x1 ;  /* 0x0000000100087882 */ /* 0x000fe20000000000 */
[----:B------:R-:W-:Y:S01]  /*0a10*/  ELECT P0, URZ, PT ;  /* 0x0000000000ff782f */ /* 0x000fe20003800000 */
[----:B------:R-:W-:-:S04]  /*0a20*/  UIADD3 UR8, UPT, UPT, -UR8, 0x100000, URZ ;  /* 0x0010000008087890 */ /* 0x000fc8000fffe1ff */
[----:B------:R-:W-:Y:S02]  /*0a30*/  USHF.L.U32 UR9, UR8, 0xb, URZ ;  /* 0x0000000b08097899 */ /* 0x000fe400080006ff */
[----:B------:R-:W-:Y:S02]  /*0a40*/  USHF.L.U32 UR8, UR8, 0x1, URZ ;  /* 0x0000000108087899 */ /* 0x000fe400080006ff */
[----:B-1----:R-:W-:Y:S02]  /*0a50*/  ULEA UR6, UR6, UR5, 0x18 ;  /* 0x0000000506067291 */ /* 0x002fe4000f8ec0ff */
[----:B------:R-:W-:-:S04]  /*0a60*/  UIADD3 UR4, UPT, UPT, -UR4, 0x100000, URZ ;  /* 0x0010000004047890 */ /* 0x000fc8000fffe1ff */
[----:B------:R-:W-:Y:S02]  /*0a70*/  USHF.L.U32 UR5, UR4, 0xb, URZ ;  /* 0x0000000b04057899 */ /* 0x000fe400080006ff */
[----:B------:R-:W-:Y:S01]  /*0a80*/  USHF.L.U32 UR4, UR4, 0x1, URZ ;  /* 0x0000000104047899 */ /* 0x000fe200080006ff */
[----:B------:R-:W1:Y:S03]  /*0a90*/  FENCE.VIEW.ASYNC.S ;  /* 0x00000000000073c6 */ /* 0x000e660000000000 */
[----:B-1----:R2:W1:Y:S08]  /*0aa0*/  SYNCS.EXCH.64 URZ, [UR6+0xb0], UR8 ;  /* 0x0000b00806ff75b2 */ /* 0x0024700008000100 */
[----:B------:R2:W1:Y:S01]  /*0ab0*/  SYNCS.EXCH.64 URZ, [UR6+0xc0], UR4 ;  /* 0x0000c00406ff75b2 */ /* 0x0004620008000100 */
[----:B------:R2:W1:Y:S01]  /*0ac0*/  SYNCS.EXCH.64 URZ, [UR6+0xb8], UR8 ;  /* 0x0000b80806ff75b2 */ /* 0x0004620008000100 */
[----:B------:R2:W1:Y:S02]  /*0ad0*/  SYNCS.EXCH.64 URZ, [UR6+0xc8], UR4 ;  /* 0x0000c80406ff75b2 */ /* 0x0004640008000100 */
[----:B--2---:R-:W-:Y:S01]  /*0ae0*/  NOP ;  /* 0x0000000000007918 */ /* 0x004fe20000000000 */
.L_x_12:
        /* <DEDUP_REMOVED lines=26> */
.L_x_13:
[----:B------:R-:W2:Y:S01]  /*0c90*/  SHFL.IDX PT, R2, R81, RZ, 0x1f ;  /* 0x00001fff51027589 */ /* 0x000ea200000e0000 */
[----:B------:R-:W1:Y:S01]  /*0ca0*/  S2UR UR47, SR_CgaCtaId ;  /* 0x00000000002f79c3 */ /* 0x000e620000008800 */
[----:B------:R-:W-:Y:S01]  /*0cb0*/  NOP ;  /* 0x0000000000007918 */ /* 0x000fe20000000000 */
[----:B--2---:R-:W-:-:S13]  /*0cc0*/  ISETP.NE.AND P0, PT, R2, 0x3, PT ;  /* 0x000000030200780c */ /* 0x004fda0003f05270 */
[----:B-1----:R-:W-:Y:S05]  /*0cd0*/  @P0 BRA `(.L_x_14) ;  /* 0x0000000000340947 */ /* 0x002fea0003800000 */
[----:B------:R-:W-:Y:S01]  /*0ce0*/  UMOV UR4, 0x400 ;  /* 0x0000040000047882 */ /* 0x000fe20000000000 */
[----:B------:R-:W-:Y:S01]  /*0cf0*/  UMOV UR6, 0x20 ;  /* 0x0000002000067882 */ /* 0x000fe20000000000 */
[----:B------:R-:W-:Y:S02]  /*0d00*/  ULEA UR4, UR47, UR4, 0x18 ;  /* 0x000000042f047291 */ /* 0x000fe4000f8ec0ff */
[----:B------:R-:W-:-:S04]  /*0d10*/  UIADD3 UR6, UPT, UPT, -UR6, 0x100000, URZ ;  /* 0x0010000006067890 */ /* 0x000fc8000fffe1ff */
[----:B------:R-:W-:Y:S02]  /*0d20*/  USHF.L.U32 UR7, UR6, 0xb, URZ ;  /* 0x0000000b06077899 */ /* 0x000fe400080006ff */
[----:B------:R-:W-:Y:S01]  /*0d30*/  USHF.L.U32 UR6, UR6, 0x1, URZ ;  /* 0x0000000106067899 */ /* 0x000fe200080006ff */
[----:B------:R-:W-:Y:S01]  /*0d40*/  ELECT P0, URZ, PT ;  /* 0x0000000000ff782f */ /* 0x000fe20003800000 */
[----:B------:R-:W1:Y:S10]  /*0d50*/  FENCE.VIEW.ASYNC.S ;  /* 0x00000000000073c6 */ /* 0x000e740000000000 */
[----:B-1----:R1:W2:Y:S01]  /*0d60*/  SYNCS.EXCH.64 URZ, [UR4+0x110], UR6 ;  /* 0x0001100604ff75b2 */ /* 0x0022a20008000100 */
[----:B------:R1:W1:Y:S01]  /*0d70*/  SYNCS.EXCH.64 URZ, [UR4+0x120], UR6 ;  /* 0x0001200604ff75b2 */ /* 0x0002620008000100 */
[----:B------:R1:W1:Y:S01]  /*0d80*/  SYNCS.EXCH.64 URZ, [UR4+0x118], UR6 ;  /* 0x0001180604ff75b2 */ /* 0x0002620008000100 */
[----:B------:R1:W1:Y:S01]  /*0d90*/  SYNCS.EXCH.64 URZ, [UR4+0x128], UR6 ;  /* 0x0001280604ff75b2 */ /* 0x0002620008000100 */
[----:B------:R-:W-:Y:S01]  /*0da0*/  NOP ;  /* 0x0000000000007918 */ /* 0x000fe20000000000 */
.L_x_14:
[----:B-1----:R-:W1:Y:S01]  /*0db0*/  LDCU UR4, c[0x0][0x36c] ;  /* 0x00006d80ff0477ac */ /* 0x002e620008000800 */
[----:B------:R-:W-:Y:S01]  /*0dc0*/  ISETP.NE.OR P3, PT, R0, 0x2, !P3 ;  /* 0x000000020000780c */ /* 0x000fe20005f65670 */
[----:B------:R-:W-:Y:S01]  /*0dd0*/  NOP ;  /* 0x0000000000007918 */ /* 0x000fe20000000000 */
[----:B------:R-:W-:Y:S01]  /*0de0*/  LOP3.LUT R0, R94, 0x1f, RZ, 0xc0, !PT ;  /* 0x0000001f5e007812 */ /* 0x000fe200078ec0ff */
[----:B------:R-:W-:Y:S02]  /*0df0*/  UISETP.NE.AND UP4, UPT, UR17, URZ, UPT ;  /* 0x000000ff1100728c */ /* 0x000fe4000bf85270 */
[----:B-1----:R-:W-:-:S09]  /*0e00*/  UISETP.EQ.U32.AND UP5, UPT, UR4, 0x1, UPT ;  /* 0x000000010400788c */ /* 0x002fd2000bfa2070 */
[----:B------:R-:W-:Y:S05]  /*0e10*/  BRA.U !UP5, `(.L_x_15) ;  /* 0x000000010d087547 */ /* 0x000fea000b800000 */
[----:B--234-:R-:W-:Y:S01]  /*0e20*/  UCGABAR_ARV ;  /* 0x00000000000079c7 */ /* 0x01cfe20008000000 */
[----:B------:R-:W-:Y:S05]  /*0e30*/  BRA `(.L_x_16) ;  /* 0x0000000000047947 */ /* 0x000fea0003800000 */
.L_x_15:
[----:B--234-:R-:W-:Y:S01]  /*0e40*/  NOP ;  /* 0x0000000000007918 */ /* 0x01cfe20000000000 */
.L_x_16:
[----:B------:R-:W1:Y:S01]  /*0e50*/  S2UR UR7, SR_CTAID.X ;  /* 0x00000000000779c3 */ /* 0x000e620000002500 */
[----:B------:R-:W-:-:S05]  /*0e60*/  CS2R.32 R82, SR_CgaSize ;  /* 0x0000000000527805 */ /* 0x000fca0000008a00 */
[----:B------:R-:W-:-:S05]  /*0e70*/  IMAD R82, R82, -0xa0, RZ ;  /* 0xffffff6052527824 */ /* 0x000fca00078e02ff */
[----:B------:R-:W-:-:S14]  /*0e80*/  R2UR UR5, R82 ;  /* 0x00000000520572ca */ /* 0x000fdc00000e0000 */
[----:B------:R-:W2:Y:S01]  /*0e90*/  LDCU UR5, c[0x0][UR5+0x2b0] ;  /* 0x00005600050577ac */ /* 0x000ea20008000800 */
[----:B------:R-:W-:-:S05]  /*0ea0*/  CS2R.32 R82, SR_CgaSize ;  /* 0x0000000000527805 */ /* 0x000fca0000008a00 */
[----:B------:R-:W-:-:S05]  /*0eb0*/  IMAD R82, R82, -0xa0, RZ ;  /* 0xffffff6052527824 */ /* 0x000fca00078e02ff */
[----:B------:R-:W-:-:S14]  /*0ec0*/  R2UR UR4, R82 ;  /* 0x00000000520472ca */ /* 0x000fdc00000e0000 */
[----:B------:R-:W3:Y:S01]  /*0ed0*/  LDCU UR4, c[0x0][UR4+0x2b4] ;  /* 0x00005680040477ac */ /* 0x000ee20008000800 */
[----:B------:R-:W4:Y:S01]  /*0ee0*/  S2UR UR8, SR_CTAID.Y ;  /* 0x00000000000879c3 */ /* 0x000f220000002600 */
[----:B------:R-:W-:-:S05]  /*0ef0*/  CS2R.32 R82, SR_CgaSize ;  /* 0x0000000000527805 */ /* 0x000fca0000008a00 */
[----:B------:R-:W-:-:S05]  /*0f00*/  IMAD R82, R82, -0xa0, RZ ;  /* 0xffffff6052527824 */ /* 0x000fca00078e02ff */
[----:B------:R-:W-:-:S14]  /*0f10*/  R2UR UR9, R82 ;  /* 0x00000000520972ca */ /* 0x000fdc00000e0000 */
[----:B------:R-:W3:Y:S01]  /*0f20*/  LDCU UR9, c[0x0][UR9+0x2a0] ;  /* 0x00005400090977ac */ /* 0x000ee20008000800 */
[----:B------:R-:W3:Y:S01]  /*0f30*/  LDCU UR21, c[0x0][0xb24] ;  /* 0x00016480ff1577ac */ /* 0x000ee20008000800 */
[----:B------:R-:W1:Y:S01]  /*0f40*/  S2UR UR36, SR_CTAID.Z ;  /* 0x00000000002479c3 */ /* 0x000e620000002700 */
[----:B------:R-:W-:-:S05]  /*0f50*/  CS2R.32 R82, SR_CgaSize ;  /* 0x0000000000527805 */ /* 0x000fca0000008a00 */
[----:B------:R-:W-:-:S05]  /*0f60*/  IMAD R82, R82, -0xa0, RZ ;  /* 0xffffff6052527824 */ /* 0x000fca00078e02ff */
[----:B------:R-:W-:-:S14]  /*0f70*/  R2UR UR63, R82 ;  /* 0x00000000523f72ca */ /* 0x000fdc00000e0000 */
[----:B------:R-:W3:Y:S01]  /*0f80*/  LDCU UR63, c[0x0][UR63+0x2a4] ;  /* 0x000054803f3f77ac */ /* 0x000ee20008000800 */
[----:B------:R-:W3:Y:S01]  /*0f90*/  LDCU UR42, c[0x0][0xb24] ;  /* 0x00016480ff2a77ac */ /* 0x000ee20008000800 */
[----:B-1----:R-:W-:Y:S01]  /*0fa0*/  I2FP.F32.U32 R3, UR7 ;  /* 0x0000000700037c45 */ /* 0x002fe20008201000 */
[----:B------:R-:W1:Y:S04]  /*0fb0*/  LDCU UR28, c[0x0][0xb30] ;  /* 0x00016600ff1c77ac */ /* 0x000e680008000800 */
[----:B--2---:R-:W-:Y:S01]  /*0fc0*/  FMUL R3, R3, UR5 ;  /* 0x0000000503037c20 */ /* 0x004fe20008400000 */
[----:B------:R-:W-:Y:S01]  /*0fd0*/  USHF.L.U32 UR26, UR47, 0xb, URZ ;  /* 0x0000000b2f1a7899 */ /* 0x000fe200080006ff */
[----:B----4-:R-:W-:Y:S01]  /*0fe0*/  I2FP.F32.U32 R2, UR8 ;  /* 0x0000000800027c45 */ /* 0x010fe20008201000 */
[----:B---3--:R-:W-:-:S03]  /*0ff0*/  UISETP.GE.AND UP2, UPT, UR21, 0x1, UPT ;  /* 0x000000011500788c */ /* 0x008fc6000bf46270 */
[----:B------:R-:W2:Y:S01]  /*1000*/  F2I.U32.TRUNC.NTZ R3, R3 ;  /* 0x0000000300037305 */ /* 0x000ea2000020f000 */
[----:B------:R-:W-:Y:S01]  /*1010*/  UMOV UR16, UR7 ;  /* 0x0000000700107c82 */ /* 0x000fe20008000000 */
[----:B------:R-:W-:Y:S01]  /*1020*/  FMUL R2, R2, UR4 ;  /* 0x0000000402027c20 */ /* 0x000fe20008400000 */
[----:B------:R-:W-:-:S05]  /*1030*/  UMOV UR20, UR8 ;  /* 0x0000000800147c82 */ /* 0x000fca0008000000 */
[----:B------:R-:W3:Y:S01]  /*1040*/  F2I.U32.TRUNC.NTZ R2, R2 ;  /* 0x0000000200027305 */ /* 0x000ee2000020f000 */
[----:B--2---:R-:W-:Y:S02]  /*1050*/  R2UR UR4, R3 ;  /* 0x00000000030472ca */ /* 0x004fe400000e0000 */
[----:B---3--:R-:W-:Y:S02]  /*1060*/  R2UR UR6, R2 ;  /* 0x00000000020672ca */ /* 0x008fe400000e0000 */
[----:B------:R-:W-:-:S09]  /*1070*/  PRMT R2, RZ, 0x7610, R2 ;  /* 0x00007610ff027816 */ /* 0x000fd20000000002 */
[----:B------:R-:W-:-:S04]  /*1080*/  UIADD3 UR5, UPT, UPT, -UR4, URZ, URZ ;  /* 0x000000ff04057290 */ /* 0x000fc8000fffe1ff */
[----:B------:R-:W-:Y:S02]  /*1090*/  UIMAD UR5, UR9, UR5, UR7 ;  /* 0x00000005090572a4 */ /* 0x000fe4000f8e0207 */
[----:B------:R-:W-:-:S04]  /*10a0*/  UIADD3 UR4, UPT, UPT, -UR6, URZ, URZ ;  /* 0x000000ff06047290 */ /* 0x000fc8000fffe1ff */
[----:B------:R-:W-:Y:S01]  /*10b0*/  IMAD.U32 R82, RZ, RZ, UR5 ;  /* 0x00000005ff527e24 */ /* 0x000fe2000f8e00ff */
[----:B------:R-:W-:Y:S01]  /*10c0*/  UIMAD UR63, UR63, UR4, UR8 ;  /* 0x000000043f3f72a4 */ /* 0x000fe2000f8e0208 */
[----:B-1----:R-:W-:Y:S11]  /*10d0*/  BRA.U UP4, `(.L_x_17) ;  /* 0x0000000104447547 */ /* 0x002ff6000b800000 */
[----:B------:R-:W-:Y:S01]  /*10e0*/  R2UR UR6, R82 ;  /* 0x00000000520672ca */ /* 0x000fe200000e0000 */
[----:B------:R-:W-:Y:S02]  /*10f0*/  UISETP.NE.AND UP0, UPT, UR63, URZ, UPT ;  /* 0x000000ff3f00728c */ /* 0x000fe4000bf05270 */
[----:B------:R-:W-:-:S04]  /*1100*/  UISETP.NE.AND UP1, UPT, UR63, 0x1, UPT ;  /* 0x000000013f00788c */ /* 0x000fc8000bf25270 */
[----:B------:R-:W-:Y:S02]  /*1110*/  USEL UR5, URZ, 0x2, UP1 ;  /* 0x00000002ff057887 */ /* 0x000fe40008800000 */
[----:B------:R-:W-:-:S04]  /*1120*/  UISETP.NE.AND UP1, UPT, UR63, 0x3, UPT ;  /* 0x000000033f00788c */ /* 0x000fc8000bf25270 */
[----:B------:R-:W-:-:S04]  /*1130*/  UISETP.EQ.OR UP0, UPT, UR6, URZ, !UP0 ;  /* 0x000000ff0600728c */ /* 0x000fc8000c702670 */
[----:B------:R-:W-:Y:S02]  /*1140*/  USEL UR8, URZ, 0x1, !UP0 ;  /* 0x00000001ff087887 */ /* 0x000fe4000c000000 */
[----:B------:R-:W-:-:S04]  /*1150*/  UISETP.NE.AND UP0, UPT, UR63, 0x2, UPT ;  /* 0x000000023f00788c */ /* 0x000fc8000bf05270 */
[----:B------:R-:W-:Y:S02]  /*1160*/  USEL UR4, URZ, 0x4, UP0 ;  /* 0x00000004ff047887 */ /* 0x000fe40008000000 */
[----:B------:R-:W-:Y:S02]  /*1170*/  UISETP.NE.AND UP0, UPT, UR6, URZ, UPT ;  /* 0x000000ff0600728c */ /* 0x000fe4000bf05270 */
[----:B------:R-:W-:Y:S02]  /*1180*/  USEL UR6, URZ, 0x8, UP1 ;  /* 0x00000008ff067887 */ /* 0x000fe40008800000 */
[----:B------:R-:W-:Y:S02]  /*1190*/  USEL UR7, UR5, 0x2, UP0 ;  /* 0x0000000205077887 */ /* 0x000fe40008000000 */
[----:B------:R-:W-:Y:S02]  /*11a0*/  USEL UR4, UR4, 0x4, UP0 ;  /* 0x0000000404047887 */ /* 0x000fe40008000000 */
[----:B------:R-:W-:-:S02]  /*11b0*/  USEL UR5, UR6, 0x8, UP0 ;  /* 0x0000000806057887 */ /* 0x000fc40008000000 */
[----:B------:R-:W-:-:S04]  /*11c0*/  UIADD3 UR4, UPT, UPT, UR4, UR7, UR8 ;  /* 0x0000000704047290 */ /* 0x000fc8000fffe008 */
[----:B------:R-:W-:-:S06]  /*11d0*/  UIADD3 UR4, UPT, UPT, UR4, UR5, URZ ;  /* 0x0000000504047290 */ /* 0x000fcc000fffe0ff */
[----:B------:R-:W-:Y:S02]  /*11e0*/  MOV R2, UR4 ;  /* 0x0000000400027c02 */ /* 0x000fe40008000f00 */
.L_x_17:
[----:B------:R-:W-:Y:S05]  /*11f0*/  BRA.U !UP2, `(.L_x_18) ;  /* 0x000000010ad47547 */ /* 0x000fea000b800000 */
[----:B------:R-:W1:Y:S01]  /*1200*/  LDCU.128 UR12, c[0x0][0xb10] ;  /* 0x00016200ff0c77ac */ /* 0x000e620008000c00 */
[----:B------:R-:W2:Y:S01]  /*1210*/  LDCU UR6, c[0x0][0x370] ;  /* 0x00006e00ff0677ac */ /* 0x000ea20008000800 */
[----:B------:R-:W3:Y:S01]  /*1220*/  LDCU UR5, c[0x0][0x374] ;  /* 0x00006e80ff0577ac */ /* 0x000ee20008000800 */
[----:B------:R-:W4:Y:S01]  /*1230*/  LDCU UR27, c[0x0][0xb0c] ;  /* 0x00016180ff1b77ac */ /* 0x000f220008000800 */
[----:B------:R-:W4:Y:S01]  /*1240*/  LDCU UR4, c[0x0][0xb20] ;  /* 0x00016400ff0477ac */ /* 0x000f220008000800 */
[----:B------:R-:W4:Y:S01]  /*1250*/  LDCU.64 UR8, c[0x0][0xb28] ;  /* 0x00016500ff0877ac */ /* 0x000f220008000a00 */
[----:B-1----:R-:W-:Y:S02]  /*1260*/  UISETP.NE.AND UP0, UPT, UR14, 0x1, UPT ;  /* 0x000000010e00788c */ /* 0x002fe4000bf05270 */
[----:B---3--:R-:W-:Y:S02]  /*1270*/  UIMAD.WIDE.U32 UR10, UR5, UR15, URZ ;  /* 0x0000000f050a72a5 */ /* 0x008fe4000f8e00ff */
[----:B--2---:R-:W-:-:S02]  /*1280*/  UIMAD.WIDE.U32 UR22, UR6, UR12, URZ ;  /* 0x0000000c061672a5 */ /* 0x004fc4000f8e00ff */
[----:B----4-:R-:W-:Y:S02]  /*1290*/  UISETP.NE.AND UP1, UPT, UR27, 0x1, UPT ;  /* 0x000000011b00788c */ /* 0x010fe4000bf25270 */
[----:B------:R-:W-:Y:S01]  /*12a0*/  UISETP.NE.AND UP2, UPT, UR21, 0x1, UPT ;  /* 0x000000011500788c */ /* 0x000fe2000bf45270 */
[----:B------:R-:W-:Y:S02]  /*12b0*/  UMOV UR10, UR11 ;  /* 0x0000000b000a7c82 */ /* 0x000fe40008000000 */
[----:B------:R-:W-:Y:S01]  /*12c0*/  UMOV UR22, UR23 ;  /* 0x0000001700167c82 */ /* 0x000fe20008000000 */
[----:B------:R-:W-:Y:S02]  /*12d0*/  @UP0 USHF.R.U32.HI UR5, URZ, UR4, UR10 ;  /* 0x00000004ff050299 */ /* 0x000fe4000801160a */
[----:B------:R-:W-:Y:S02]  /*12e0*/  UIMAD.WIDE.U32 UR24, UR20, UR15, URZ ;  /* 0x0000000f141872a5 */ /* 0x000fe4000f8e00ff */
[----:B------:R-:W-:-:S02]  /*12f0*/  UIMAD.WIDE.U32 UR10, UR5, UR8, URZ ;  /* 0x00000008050a72a5 */ /* 0x000fc4000f8e00ff */
[----:B------:R-:W-:Y:S02]  /*1300*/  @UP1 USHF.R.U32.HI UR6, URZ, UR13, UR22 ;  /* 0x0000000dff061299 */ /* 0x000fe40008011616 */
[----:B------:R-:W-:Y:S02]  /*1310*/  UIMAD.WIDE.U32 UR18, UR16, UR12, URZ ;  /* 0x0000000c101272a5 */ /* 0x000fe4000f8e00ff */
[----:B------:R-:W-:Y:S01]  /*1320*/  UIMAD.WIDE.U32 UR22, UR6, UR8, URZ ;  /* 0x00000008061672a5 */ /* 0x000fe2000f8e00ff */
[----:B------:R-:W-:Y:S01]  /*1330*/  UMOV UR24, UR25 ;  /* 0x0000001900187c82 */ /* 0x000fe20008000000 */
[----:B------:R-:W-:Y:S01]  /*1340*/  UMOV UR10, UR11 ;  /* 0x0000000b000a7c82 */ /* 0x000fe20008000000 */
[----:B------:R-:W-:Y:S02]  /*1350*/  USHF.R.U32.HI UR24, URZ, UR4, UR24 ;  /* 0x00000004ff187299 */ /* 0x000fe40008011618 */
[----:B------:R-:W-:Y:S02]  /*1360*/  @UP2 USHF.R.U32.HI UR5, URZ, UR9, UR10 ;  /* 0x00000009ff052299 */ /* 0x000fe4000801160a */
[----:B------:R-:W-:Y:S01]  /*1370*/  UMOV UR7, UR23 ;  /* 0x0000001700077c82 */ /* 0x000fe20008000000 */
[----:B------:R-:W-:Y:S01]  /*1380*/  UMOV UR18, UR19 ;  /* 0x0000001300127c82 */ /* 0x000fe20008000000 */
[----:B------:R-:W-:-:S02]  /*1390*/  @UP2 USHF.R.U32.HI UR6, URZ, UR9, UR7 ;  /* 0x00000009ff062299 */ /* 0x000fc40008011607 */
[----:B------:R-:W-:Y:S02]  /*13a0*/  USHF.R.U32.HI UR13, URZ, UR13, UR18 ;  /* 0x0000000dff0d7299 */ /* 0x000fe40008011612 */
[----:B------:R-:W-:Y:S02]  /*13b0*/  USEL UR4, UR20, UR24, !UP0 ;  /* 0x0000001814047287 */ /* 0x000fe4000c000000 */
[----:B------:R-:W-:Y:S02]  /*13c0*/  UIMAD UR7, UR5, UR21, URZ ;  /* 0x00000015050772a4 */ /* 0x000fe4000f8e02ff */
[----:B------:R-:W-:Y:S02]  /*13d0*/  USEL UR5, UR16, UR13, !UP1 ;  /* 0x0000000d10057287 */ /* 0x000fe4000c800000 */
[----:B------:R-:W-:Y:S02]  /*13e0*/  UIMAD UR12, UR6, UR21, URZ ;  /* 0x00000015060c72a4 */ /* 0x000fe4000f8e02ff */
[----:B------:R-:W-:-:S02]  /*13f0*/  UISETP.GE.AND UP0, UPT, UR4, UR7, UPT ;  /* 0x000000070400728c */ /* 0x000fc4000bf06270 */
[----:B------:R-:W-:Y:S02]  /*1400*/  UIMAD.WIDE.U32 UR10, UR4, UR8, URZ ;  /* 0x00000008040a72a5 */ /* 0x000fe4000f8e00ff */
[----:B------:R-:W-:Y:S02]  /*1410*/  UISETP.GE.OR UP0, UPT, UR5, UR12, UP0 ;  /* 0x0000000c0500728c */ /* 0x000fe40008706670 */
[----:B------:R-:W-:Y:S02]  /*1420*/  UIMAD.WIDE.U32 UR12, UR5, UR8, URZ ;  /* 0x00000008050c72a5 */ /* 0x000fe4000f8e00ff */
[----:B------:R-:W-:Y:S01]  /*1430*/  UIADD3 UR10, UPT, UPT, -UR4, URZ, URZ ;  /* 0x000000ff040a7290 */ /* 0x000fe2000fffe1ff */
[----:B------:R-:W-:Y:S01]  /*1440*/  UMOV UR8, UR11 ;  /* 0x0000000b00087c82 */ /* 0x000fe20008000000 */
[----:B------:R-:W-:Y:S02]  /*1450*/  UIADD3 UR11, UPT, UPT, -UR5, URZ, URZ ;  /* 0x000000ff050b7290 */ /* 0x000fe4000fffe1ff */
[----:B------:R-:W-:-:S03]  /*1460*/  USHF.R.U32.HI UR8, URZ, UR9, UR8 ;  /* 0x00000009ff087299 */ /* 0x000fc60008011608 */
[----:B------:R-:W-:Y:S01]  /*1470*/  @!UP0 UMOV UR7, UR13 ;  /* 0x0000000d00078c82 */ /* 0x000fe20008000000 */
[----:B------:R-:W-:Y:S02]  /*1480*/  UIMAD UR20, UR14, UR10, UR20 ;  /* 0x0000000a0e1472a4 */ /* 0x000fe4000f8e0214 */
[----:B------:R-:W-:Y:S02]  /*1490*/  USEL UR8, UR4, UR8, !UP2 ;  /* 0x0000000804087287 */ /* 0x000fe4000d000000 */
[----:B------:R-:W-:Y:S02]  /*14a0*/  @!UP0 USHF.R.U32.HI UR7, URZ, UR9, UR7 ;  /* 0x00000009ff078299 */ /* 0x000fe40008011607 */
[----:B------:R-:W-:Y:S02]  /*14b0*/  UIADD3 UR9, UPT, UPT, -UR8, URZ, URZ ;  /* 0x000000ff08097290 */ /* 0x000fe4000fffe1ff */
[----:B------:R-:W-:Y:S02]  /*14c0*/  @!UP0 USEL UR7, UR5, UR7, !UP2 ;  /* 0x0000000705078287 */ /* 0x000fe4000d000000 */
[----:B------:R-:W-:-:S02]  /*14d0*/  UIMAD UR9, UR21, UR9, UR4 ;  /* 0x00000009150972a4 */ /* 0x000fc4000f8e0204 */
[----:B------:R-:W-:Y:S02]  /*14e0*/  @!UP0 UIADD3 UR8, UPT, UPT, UR8, -UR7, URZ ;  /* 0x8000000708088290 */ /* 0x000fe4000fffe0ff */
[----:B------:R-:W-:Y:S02]  /*14f0*/  @!UP0 UIMAD UR6, UR9, UR6, UR7 ;  /* 0x00000006090682a4 */ /* 0x000fe4000f8e0207 */
[----:B------:R-:W-:Y:S02]  /*1500*/  @!UP0 UIMAD UR4, UR8, UR21, UR5 ;  /* 0x00000015080482a4 */ /* 0x000fe4000f8e0205 */
[----:B------:R-:W-:Y:S02]  /*1510*/  UIMAD UR16, UR27, UR11, UR16 ;  /* 0x0000000b1b1072a4 */ /* 0x000fe4000f8e0210 */
[----:B------:R-:W-:Y:S01]  /*1520*/  UIMAD UR20, UR4, UR14, UR20 ;  /* 0x0000000e041472a4 */ /* 0x000fe2000f8e0214 */
[----:B------:R-:W-:Y:S02]  /*1530*/  @!UP0 UMOV UR5, UR6 ;  /* 0x0000000600058c82 */ /* 0x000fe40008000000 */
[----:B------:R-:W-:-:S12]  /*1540*/  UIMAD UR16, UR5, UR27, UR16 ;  /* 0x0000001b051072a4 */ /* 0x000fd8000f8e0210 */
.L_x_18:
[----:B------:R-:W-:Y:S02]  /*1550*/  UISETP.NE.AND UP1, UPT, UR28, 0x1, UPT ;  /* 0x000000011c00788c */ /* 0x000fe4000bf25270 */
[----:B------:R-:W-:Y:S02]  /*1560*/  UISETP.NE.AND UP0, UPT, UR17, 0x2, UPT ;  /* 0x000000021100788c */ /* 0x000fe4000bf05270 */
[----:B------:R-:W-:-:S05]  /*1570*/  ULOP3.LUT UR21, UR26, 0x1800, URZ, 0xc0, !UPT ;  /* 0x000018001a157892 */ /* 0x000fca000f8ec0ff */
[----:B------:R-:W-:Y:S07]  /*1580*/  BRA.U UP1, `(.L_x_19) ;  /* 0x0000000101447547 */ /* 0x000fee000b800000 */
[----:B------:R-:W1:Y:S01]  /*1590*/  LDCU.128 UR8, c[0x0][0xb10] ;  /* 0x00016200ff0877ac */ /* 0x000e620008000c00 */
[----:B------:R-:W2:Y:S01]  /*15a0*/  LDCU UR12, c[0x0][0xb0c] ;  /* 0x00016180ff0c77ac */ /* 0x000ea20008000800 */
[----:B------:R-:W3:Y:S01]  /*15b0*/  LDCU UR13, c[0x0][0xb20] ;  /* 0x00016400ff0d77ac */ /* 0x000ee20008000800 */
[----:B-1----:R-:W-:Y:S02]  /*15c0*/  UIMAD.WIDE.U32 UR6, UR16, UR8, URZ ;  /* 0x00000008100672a5 */ /* 0x002fe4000f8e00ff */
[----:B------:R-:W-:Y:S02]  /*15d0*/  UIMAD.WIDE.U32 UR4, UR20, UR11, URZ ;  /* 0x0000000b140472a5 */ /* 0x000fe4000f8e00ff */
[----:B--2---:R-:W-:Y:S02]  /*15e0*/  UISETP.NE.AND UP2, UPT, UR12, 0x1, UPT ;  /* 0x000000010c00788c */ /* 0x004fe4000bf45270 */
[----:B------:R-:W-:Y:S01]  /*15f0*/  UISETP.NE.AND UP1, UPT, UR10, 0x1, UPT ;  /* 0x000000010a00788c */ /* 0x000fe2000bf25270 */
[----:B------:R-:W-:-:S02]  /*1600*/  UMOV UR6, UR7 ;  /* 0x0000000700067c82 */ /* 0x000fc40008000000 */
[----:B------:R-:W-:Y:S01]  /*1610*/  UMOV UR4, UR5 ;  /* 0x0000000500047c82 */ /* 0x000fe20008000000 */
[----:B------:R-:W-:Y:S02]  /*1620*/  USHF.R.U32.HI UR6, URZ, UR9, UR6 ;  /* 0x00000009ff067299 */ /* 0x000fe40008011606 */
[----:B---3--:R-:W-:Y:S02]  /*1630*/  USHF.R.U32.HI UR4, URZ, UR13, UR4 ;  /* 0x0000000dff047299 */ /* 0x008fe40008011604 */
[----:B------:R-:W-:Y:S02]  /*1640*/  USEL UR5, UR16, UR6, !UP2 ;  /* 0x0000000610057287 */ /* 0x000fe4000d000000 */
[----:B------:R-:W-:-:S04]  /*1650*/  USEL UR4, UR20, UR4, !UP1 ;  /* 0x0000000414047287 */ /* 0x000fc8000c800000 */
[----:B------:R-:W-:Y:S02]  /*1660*/  UIADD3 UR6, UPT, UPT, UR5, -UR4, URZ ;  /* 0x8000000405067290 */ /* 0x000fe4000fffe0ff */
[----:B------:R-:W-:Y:S02]  /*1670*/  UIADD3 UR4, UPT, UPT, -UR5, UR4, URZ ;  /* 0x0000000405047290 */ /* 0x000fe4000fffe1ff */
[----:B------:R-:W-:Y:S02]  /*1680*/  UIMAD UR20, UR6, UR10, UR20 ;  /* 0x0000000a061472a4 */ /* 0x000fe4000f8e0214 */
[----:B------:R-:W-:-:S12]  /*1690*/  UIMAD UR16, UR4, UR12, UR16 ;  /* 0x0000000c041072a4 */ /* 0x000fd8000f8e0210 */
.L_x_19:
[----:B------:R-:W-:Y:S05]  /*16a0*/  BRA.U !UP5, `(.L_x_20) ;  /* 0x000000010d0c7547 */ /* 0x000fea000b800000 */
[----:B------:R-:W-:Y:S01]  /*16b0*/  UCGABAR_WAIT ;  /* 0x0000000000007dc7 */ /* 0x000fe20008000000 */
[----:B------:R-:W-:Y:S01]  /*16c0*/  CCTL.IVALL ;  /* 0x00000000ff00798f */ /* 0x000fe20002000000 */
[----:B------:R-:W-:Y:S05]  /*16d0*/  BRA `(.L_x_21) ;  /* 0x0000000000047947 */ /* 0x000fea0003800000 */
.L_x_20:
[----:B------:R-:W-:Y:S06]  /*16e0*/  BAR.SYNC.DEFER_BLOCKING 0x0 ;  /* 0x0000000000007b1d */ /* 0x000fec0000010000 */
.L_x_21:
[----:B------:R-:W-:Y:S05]  /*16f0*/  BRA.U UP0, `(.L_x_22) ;  /* 0x0000001500087547 */ /* 0x000fea000b800000 */
[----:B------:R-:W1:Y:S01]  /*1700*/  LDCU UR6, c[0x0][0x38c] ;  /* 0x00007180ff0677ac */ /* 0x000e620008000800 */
[----:B------:R-:W-:Y:S01]  /*1710*/  PLOP3.LUT P1, PT, PT, PT, UP3, 0x80, 0x8 ;  /* 0x000000000008781c */ /* 0x000fe20003f2f038 */
[----:B------:R-:W-:Y:S01]  /*1720*/  IMAD.MOV.U32 R12, RZ, RZ, 0x1 ;  /* 0x00000001ff0c7424 */ /* 0x000fe200078e00ff */
[----:B------:R-:W-:Y:S01]  /*1730*/  ISETP.EQ.OR P2, PT, R0, RZ, P3 ;  /* 0x000000ff0000720c */ /* 0x000fe20001f42670 */
[----:B------:R-:W-:Y:S01]  /*1740*/  UISETP.NE.AND UP1, UPT, UR17, URZ, UPT ;  /* 0x000000ff1100728c */ /* 0x000fe2000bf25270 */
[----:B------:R-:W-:Y:S02]  /*1750*/  PLOP3.LUT P1, PT, P1, PT, PT, 0x8, 0x80 ;  /* 0x000000000080781c */ /* 0x000fe40000f2e170 */
[----:B------:R-:W-:Y:S01]  /*1760*/  CS2R R10, SRZ ;  /* 0x00000000000a7805 */ /* 0x000fe2000001ff00 */
[----:B------:R-:W-:Y:S01]  /*1770*/  IMAD.MOV.U32 R9, RZ, RZ, RZ ;  /* 0x000000ffff097224 */ /* 0x000fe200078e00ff */
[----:B------:R-:W2:Y:S01]  /*1780*/  LDCU UR39, c[0x0][0x370] ;  /* 0x00006e00ff2777ac */ /* 0x000ea20008000800 */
[----:B------:R-:W-:Y:S01]  /*1790*/  IMAD.MOV.U32 R8, RZ, RZ, 0x1 ;  /* 0x00000001ff087424 */ /* 0x000fe200078e00ff */
[----:B------:R-:W-:Y:S01]  /*17a0*/  USEL UR25, UR43, 0x2, UP1 ;  /* 0x000000022b197887 */ /* 0x000fe20008800000 */
[----:B------:R-:W3:Y:S01]  /*17b0*/  LDCU.64 UR28, c[0x0][0x348] ;  /* 0x00006900ff1c77ac */ /* 0x000ee20008000a00 */
[----:B-1----:R-:W-:-:S02]  /*17c0*/  UIADD3 UR5, UPT, UPT, UR6, 0x3f, URZ ;  /* 0x0000003f06057890 */ /* 0x002fc4000fffe0ff */
[----:B------:R-:W-:Y:S02]  /*17d0*/  USHF.R.U32.HI UR44, URZ, 0x6, UR21 ;  /* 0x00000006ff2c7899 */ /* 0x000fe40008011615 */
[----:B------:R-:W-:Y:S02]  /*17e0*/  USHF.R.S32.HI UR4, URZ, 0x1f, UR5 ;  /* 0x0000001fff047899 */ /* 0x000fe40008011405 */
[----:B------:R-:W-:Y:S02]  /*17f0*/  UIADD3 UR45, UPT, UPT, UR6, 0x7e, URZ ;  /* 0x0000007e062d7890 */ /* 0x000fe4000fffe0ff */
[----:B------:R-:W-:Y:S01]  /*1800*/  ULEA.HI UR4, UR4, UR5, URZ, 0x6 ;  /* 0x0000000504047291 */ /* 0x000fe2000f8f30ff */
[----:B------:R-:W1:Y:S03]  /*1810*/  LDCU UR38, c[0x0][0x374] ;  /* 0x00006e80ff2677ac */ /* 0x000e660008000800 */
[----:B------:R-:W-:-:S02]  /*1820*/  USHF.R.S32.HI UR41, URZ, 0x6, UR4 ;  /* 0x00000006ff297899 */ /* 0x000fc40008011404 */
[----:B------:R-:W-:Y:S02]  /*1830*/  UIADD3 UR4, UPT, UPT, UR6, -0x1, URZ ;  /* 0xffffffff06047890 */ /* 0x000fe4000fffe0ff */
[----:B------:R-:W-:Y:S02]  /*1840*/  UISETP.LT.U32.AND UP0, UPT, UR41, 0x6, UPT ;  /* 0x000000062900788c */ /* 0x000fe4000bf01070 */
[----:B------:R-:W-:Y:S02]  /*1850*/  UISETP.GE.U32.AND UP2, UPT, UR4, -0x7f, UPT ;  /* 0xffffff810400788c */ /* 0x000fe4000bf46070 */
[----:B------:R-:W-:Y:S01]  /*1860*/  USEL UR40, UR41, 0x6, UP0 ;  /* 0x0000000629287887 */ /* 0x000fe20008000000 */
[----:B------:R-:W-:-:S03]  /*1870*/  UMOV UR5, URZ ;  /* 0x000000ff00057c82 */ /* 0x000fc60008000000 */
[----:B------:R-:W-:Y:S02]  /*1880*/  UIADD3 UR24, UPT, UPT, UR40, -0x1, URZ ;  /* 0xffffffff28187890 */ /* 0x000fe4000fffe0ff */
[----:B------:R-:W-:-:S03]  /*1890*/  UIADD3 UR43, UPT, UPT, UR41, -UR40, URZ ;  /* 0x80000028292b7290 */ /* 0x000fc6000fffe0ff */
[----:B------:R-:W-:-:S04]  /*18a0*/  @UP2 UIADD3 UR24, UPT, UPT, UR40, URZ, URZ ;  /* 0x000000ff28182290 */ /* 0x000fc8000fffe0ff */
[----:B-123--:R-:W-:-:S12]  /*18b0*/  UIADD3 UR24, UPT, UPT, UR24, 0x1, URZ ;  /* 0x0000000118187890 */ /* 0x00efd8000fffe0ff */
.L_x_42:
[----:B------:R-:W-:Y:S01]  /*18c0*/  UISETP.NE.AND UP0, UPT, UR47, URZ, UPT ;  /* 0x000000ff2f00728c */ /* 0x000fe2000bf05270 */
[----:B-1----:R-:W1:Y:S08]  /*18d0*/  S2UR UR47, SR_CgaCtaId ;  /* 0x00000000002f79c3 */ /* 0x002e700000008800 */
[----:B------:R-:W-:Y:S05]  /*18e0*/  BRA.U UP0, `(.L_x_23) ;  /* 0x0000000100347547 */ /* 0x000fea000b800000 */
[----:B------:R-:W2:Y:S01]  /*18f0*/  S2R R0, SR_CgaCtaId ;  /* 0x0000000000007919 */ /* 0x000ea20000008800 */
[----:B------:R-:W-:Y:S02]  /*1900*/  MOV R3, 0x400 ;  /* 0x0000040000037802 */ /* 0x000fe40000000f00 */
[----:B------:R-:W-:Y:S02]  /*1910*/  SHF.L.U32 R2, R8, 0x1f, RZ ;  /* 0x0000001f08027819 */ /* 0x000fe400000006ff */
[----:B--2---:R-:W-:-:S05]  /*1920*/  LEA R0, R0, R3, 0x18 ;  /* 0x0000000300007211 */ /* 0x004fca00078ec0ff */
[----:B------:R-:W-:-:S04]  /*1930*/  IMAD R3, R9, 0x8, R0 ;  /* 0x0000000809037824 */ /* 0x000fc800078e0200 */
[----:B------:R-:W2:Y:S02]  /*1940*/  SYNCS.PHASECHK.TRANS64.TRYWAIT P0, [R3+URZ+0x120], R2 ;  /* 0x00012002030075a7 */ /* 0x000ea400080011ff */
[----:B--2---:R-:W-:Y:S05]  /*1950*/  @!P0 BRA `(.L_x_24) ;  /* 0x0000007c00148947 */ /* 0x004fea0003800000 */
.L_x_140:
[----:B------:R-:W-:Y:S01]  /*1960*/  VIADD R9, R9, 0x1 ;  /* 0x0000000109097836 */ /* 0x000fe20000000000 */
[----:B------:R2:W-:Y:S04]  /*1970*/  SYNCS.ARRIVE.TRANS64.A1T0 RZ, [R3+URZ+0x110], RZ ;  /* 0x000110ff03ff79a7 */ /* 0x0005e800081000ff */
[----:B------:R-:W-:-:S04]  /*1980*/  ISETP.NE.AND P0, PT, R9, 0x2, PT ;  /* 0x000000020900780c */ /* 0x000fc80003f05270 */
[----:B------:R-:W-:Y:S02]  /*1990*/  SEL R9, R9, RZ, P0 ;  /* 0x000000ff09097207 */ /* 0x000fe40000000000 */
[----:B--2---:R-:W-:-:S04]  /*19a0*/  SEL R3, RZ, 0x1, P0 ;  /* 0x00000001ff037807 */ /* 0x004fc80000000000 */
[----:B------:R-:W-:-:S07]  /*19b0*/  LOP3.LUT R8, R8, R3, RZ, 0x3c, !PT ;  /* 0x0000000308087212 */ /* 0x000fce00078e3cff */
.L_x_23:
[----:B------:R-:W-:Y:S01]  /*19c0*/  UMOV UR6, 0x400 ;  /* 0x0000040000067882 */ /* 0x000fe20000000000 */
[----:B------:R-:W-:Y:S01]  /*19d0*/  SHF.L.U32 R0, R12, 0x1f, RZ ;  /* 0x0000001f0c007819 */ /* 0x000fe200000006ff */
[----:B-1----:R-:W-:Y:S02]  /*19e0*/  ULEA UR6, UR47, UR6, 0x18 ;  /* 0x000000062f067291 */ /* 0x002fe4000f8ec0ff */
[----:B------:R-:W-:Y:S02]  /*19f0*/  UISETP.GE.U32.AND UP0, UPT, UR45, 0x7f, UPT ;  /* 0x0000007f2d00788c */ /* 0x000fe4000bf06070 */
[----:B------:R-:W-:Y:S02]  /*1a00*/  ULEA UR4, UR5, UR6, 0x3 ;  /* 0x0000000605047291 */ /* 0x000fe4000f8e18ff */
[----:B------:R-:W-:Y:S02]  /*1a10*/  USHF.L.U32 UR11, UR20, 0x7, URZ ;  /* 0x00000007140b7899 */ /* 0x000fe400080006ff */
[----:B------:R-:W-:Y:S01]  /*1a20*/  ULEA UR35, UR16, UR44, 0x7 ;  /* 0x0000002c10237291 */ /* 0x000fe2000f8e38ff */
[----:B------:R-:W-:-:S04]  /*1a30*/  UMOV UR13, URZ ;  /* 0x000000ff000d7c82 */ /* 0x000fc80008000000 */
[----:B------:R1:W2:Y:S01]  /*1a40*/  SYNCS.PHASECHK.TRANS64.TRYWAIT P0, [UR4+0x30], R0 ;  /* 0x00003000ff0075a7 */ /* 0x0002a20008001104 */
[----:B------:R-:W-:Y:S06]  /*1a50*/  BRA.U !UP0, `(.L_x_25) ;  /* 0x0000000108bc7547 */ /* 0x000fec000b800000 */
[----:B------:R-:W-:Y:S01]  /*1a60*/  UMOV UR7, URZ ;  /* 0x000000ff00077c82 */ /* 0x000fe20008000000 */
[----:B------:R-:W-:-:S05]  /*1a70*/  UMOV UR4, UR5 ;  /* 0x0000000500047c82 */ /* 0x000fca0008000000 */
.L_x_31:
[----:B------:R-:W-:Y:S01]  /*1a80*/  ULEA UR33, UR4, UR6, 0x3 ;  /* 0x0000000604217291 */ /* 0x000fe2000f8e18ff */
[----:B--2---:R-:W-:Y:S01]  /*1a90*/  @!P3 MOV R2, 0x8000 ;  /* 0x000080000002b802 */ /* 0x004fe20000000f00 */
[----:B--2-4-:R-:W-:Y:S10]  /*1aa0*/  @P0 BRA `(.L_x_26) ;  /* 0x00000000000c0947 */ /* 0x014ff40003800000 */
[----:B------:R-:W-:-:S04]  /*1ab0*/  SHF.L.U32 R3, R12, 0x1f, RZ ;  /* 0x0000001f0c037819 */ /* 0x000fc800000006ff */
[----:B------:R-:W2:Y:S02]  /*1ac0*/  SYNCS.PHASECHK.TRANS64.TRYWAIT P0, [UR33+0x30], R3 ;  /* 0x00003003ff0075a7 */ /* 0x000ea40008001121 */
[----:B--2---:R-:W-:Y:S05]  /*1ad0*/  @!P0 BRA `(.L_x_27) ;  /* 0x0000007800c88947 */ /* 0x004fea0003800000 */
.L_x_26:
[----:B------:R2:W-:Y:S01]  /*1ae0*/  @!P3 SYNCS.ARRIVE.TRANS64 RZ, [UR33], R2 ;  /* 0x00000002ffffb9a7 */ /* 0x0005e20008000021 */
[----:B------:R-:W-:-:S04]  /*1af0*/  ULOP3.LUT UR5, UR25, 0x2, URZ, 0xfc, !UPT ;  /* 0x0000000219057892 */ /* 0x000fc8000f8efcff */
[----:B------:R-:W-:-:S09]  /*1b00*/  UISETP.NE.AND UP0, UPT, UR5, 0x2, UPT ;  /* 0x000000020500788c */ /* 0x000fd2000bf05270 */
[----:B------:R-:W-:Y:S05]  /*1b10*/  BRA.U UP0, `(.L_x_28) ;  /* 0x0000000100047547 */ /* 0x000fea000b800000 */
[----:B------:R-:W-:Y:S05]  /*1b20*/  BPT.TRAP 0x1 ;  /* 0x000000040000795c */ /* 0x000fea0000300000 */
.L_x_28:
[----:B------:R-:W-:Y:S04]  /*1b30*/  BSSY.RECONVERGENT B0, `(.L_x_29) ;  /* 0x0000003000007945 */ /* 0x000fe80003800200 */
[----:B------:R-:W-:Y:S05]  /*1b40*/  @P2 BRA `(.L_x_30) ;  /* 0x0000000000042947 */ /* 0x000fea0003800000 */
[----:B------:R-:W-:Y:S05]  /*1b50*/  BPT.TRAP 0x1 ;  /* 0x000000040000795c */ /* 0x000fea0000300000 */
.L_x_30:
[----:B------:R-:W-:Y:S05]  /*1b60*/  BSYNC.RECONVERGENT B0 ;  /* 0x0000000000007941 */ /* 0x000fea0003800200 */
.L_x_29:
[----:B------:R-:W-:Y:S02]  /*1b70*/  UIADD3 UR5, UPT, UPT, UR4, 0x1, URZ ;  /* 0x0000000104057890 */ /* 0x000fe4000fffe0ff */
[----:B------:R-:W-:Y:S02]  /*1b80*/  UIADD3 UR16, UP1, UPT, UR28, 0x80, URZ ;  /* 0x000000801c107890 */ /* 0x000fe4000ff3e0ff */
[----:B------:R-:W-:Y:S02]  /*1b90*/  UISETP.NE.AND UP0, UPT, UR5, 0x6, UPT ;  /* 0x000000060500788c */ /* 0x000fe4000bf05270 */
[----:B------:R-:W-:Y:S02]  /*1ba0*/  USHF.L.U32 UR34, UR7, 0x6, URZ ;  /* 0x0000000607227899 */ /* 0x000fe400080006ff */
[----:B------:R-:W-:Y:S02]  /*1bb0*/  USEL UR9, URZ, 0x1, UP0 ;  /* 0x00000001ff097887 */ /* 0x000fe40008000000 */
[----:B------:R-:W-:-:S02]  /*1bc0*/  USEL UR5, UR5, URZ, UP0 ;  /* 0x000000ff05057287 */ /* 0x000fc40008000000 */
[----:B------:R-:W-:Y:S02]  /*1bd0*/  UIADD3 UR14, UP0, UPT, UR28, 0x180, URZ ;  /* 0x000001801c0e7890 */ /* 0x000fe4000ff1e0ff */
[----:B------:R-:W-:Y:S01]  /*1be0*/  ULEA UR8, UR5, UR6, 0x3 ;  /* 0x0000000605087291 */ /* 0x000fe2000f8e18ff */
[----:B------:R-:W-:Y:S01]  /*1bf0*/  LOP3.LUT R12, R12, UR9, RZ, 0x3c, !PT ;  /* 0x000000090c0c7c12 */ /* 0x000fe2000f8e3cff */
[----:B------:R-:W-:Y:S02]  /*1c00*/  UIADD3.X UR17, UPT, UPT, URZ, UR29, URZ, UP1, !UPT ;  /* 0x0000001dff117290 */ /* 0x000fe40008ffe4ff */
[----:B------:R-:W-:Y:S01]  /*1c10*/  UIADD3.X UR15, UPT, UPT, URZ, UR29, URZ, UP0, !UPT ;  /* 0x0000001dff0f7290 */ /* 0x000fe200087fe4ff */
[----:B-1----:R-:W-:Y:S01]  /*1c20*/  SHF.L.U32 R0, R12, 0x1f, RZ ;  /* 0x0000001f0c007819 */ /* 0x002fe200000006ff */
[----:B------:R-:W-:Y:S01]  /*1c30*/  UMOV UR18, 0x0 ;  /* 0x0000000000127882 */ /* 0x000fe20000000000 */
[----:B------:R-:W-:Y:S01]  /*1c40*/  UMOV UR19, 0x10000000 ;  /* 0x1000000000137882 */ /* 0x000fe20000000000 */
[----:B------:R-:W-:Y:S01]  /*1c50*/  UMOV UR12, UR36 ;  /* 0x00000024000c7c82 */ /* 0x000fe20008000000 */
[----:B------:R3:W4:Y:S01]  /*1c60*/  SYNCS.PHASECHK.TRANS64.TRYWAIT P0, [UR8+0x30], R0 ;  /* 0x00003000ff0075a7 */ /* 0x0007220008001108 */
[----:B------:R-:W-:Y:S01]  /*1c70*/  USHF.L.U32 UR8, UR4, 0xe, URZ ;  /* 0x0000000e04087899 */ /* 0x000fe200080006ff */
[----:B------:R-:W-:-:S02]  /*1c80*/  UMOV UR9, UR33 ;  /* 0x0000002100097c82 */ /* 0x000fc40008000000 */
[----:B------:R-:W-:Y:S01]  /*1c90*/  UMOV UR4, 0xf0000 ;  /* 0x000f000000047882 */ /* 0x000fe20000000000 */
[----:B------:R-:W-:Y:S02]  /*1ca0*/  ULEA UR32, UR21, UR8, 0x1 ;  /* 0x0000000815207291 */ /* 0x000fe4000f8e08ff */
[----:B------:R-:W-:Y:S02]  /*1cb0*/  UIADD3 UR8, UPT, UPT, UR6, 0x20400, UR8 ;  /* 0x0002040006087890 */ /* 0x000fe4000fffe008 */
[----:B------:R-:W-:Y:S01]  /*1cc0*/  UIADD3 UR32, UPT, UPT, UR6, 0x8400, UR32 ;  /* 0x0000840006207890 */ /* 0x000fe2000fffe020 */
[----:B------:R-:W-:Y:S01]  /*1cd0*/  UMOV UR10, UR34 ;  /* 0x00000022000a7c82 */ /* 0x000fe20008000000 */
[----:B------:R-:W-:Y:S01]  /*1ce0*/  UIADD3 UR7, UPT, UPT, UR7, 0x1, URZ ;  /* 0x0000000107077890 */ /* 0x000fe2000fffe0ff */
[----:B------:R-:W-:-:S03]  /*1cf0*/  UMOV UR13, UR24 ;  /* 0x00000018000d7c82 */ /* 0x000fc60008000000 */
[----:B------:R-:W-:-:S03]  /*1d00*/  UISETP.NE.AND UP0, UPT, UR7, UR24, UPT ;  /* 0x000000180700728c */ /* 0x000fc6000bf05270 */
[----:B------:R1:W-:Y:S01]  /*1d10*/  UTMALDG.3D.MULTICAST [UR32], [UR16], UR4, desc[UR18] ;  /* 0x00001220100073b4 */ /* 0x0003e20008011804 */
[----:B------:R3:W-:Y:S01]  /*1d20*/  UTMALDG.3D [UR8], [UR14], desc[UR18] ;  /* 0x000012080e0075b4 */ /* 0x0007e20008011000 */
[----:B-1----:R-:W-:-:S04]  /*1d30*/  UMOV UR4, UR5 ;  /* 0x0000000500047c82 */ /* 0x002fc80008000000 */
[----:B---3--:R-:W-:Y:S05]  /*1d40*/  BRA.U UP0, `(.L_x_31) ;  /* 0xfffffffd004c7547 */ /* 0x008fea000b83ffff */
.L_x_25:
[----:B------:R-:W-:Y:S01]  /*1d50*/  ULEA UR4, UR5, UR6, 0x3 ;  /* 0x0000000605047291 */ /* 0x000fe2000f8e18ff */
[----:B-1----:R-:W-:Y:S01]  /*1d60*/  SHF.L.U32 R0, R12, 0x1f, RZ ;  /* 0x0000001f0c007819 */ /* 0x002fe200000006ff */
[----:B------:R-:W-:Y:S01]  /*1d70*/  @!P1 SYNCS.ARRIVE.TRANS64.A1T0 RZ, [UR6+0xa8], RZ ;  /* 0x0000a8ffffff99a7 */ /* 0x000fe20008100006 */
[----:B------:R-:W-:-:S06]  /*1d80*/  UISETP.GT.AND UP0, UPT, UR41, UR40, UPT ;  /* 0x000000282900728c */ /* 0x000fcc000bf04270 */
[----:B--2-4-:R1:W2:Y:S03]  /*1d90*/  SYNCS.PHASECHK.TRANS64.TRYWAIT P0, [UR4+0x30], R0 ;  /* 0x00003000ff0075a7 */ /* 0x0142a60008001104 */
[----:B------:R-:W-:Y:S05]  /*1da0*/  BRA.U !UP0, `(.L_x_32) ;  /* 0x0000000108c07547 */ /* 0x000fea000b800000 */
[----:B------:R-:W-:Y:S01]  /*1db0*/  UIADD3 UR26, UPT, UPT, UR43, UR13, URZ ;  /* 0x0000000d2b1a7290 */ /* 0x000fe2000fffe0ff */
[----:B------:R-:W-:-:S11]  /*1dc0*/  UMOV UR4, UR5 ;  /* 0x0000000500047c82 */ /* 0x000fd60008000000 */
.L_x_38:
[----:B------:R-:W-:Y:S01]  /*1dd0*/  ULEA UR17, UR4, UR6, 0x3 ;  /* 0x0000000604117291 */ /* 0x000fe2000f8e18ff */
[----:B--2---:R-:W-:Y:S01]  /*1de0*/  @!P3 MOV R2, 0x8000 ;  /* 0x000080000002b802 */ /* 0x004fe20000000f00 */
[----:B--2-4-:R-:W-:Y:S10]  /*1df0*/  @P0 BRA `(.L_x_33) ;  /* 0x00000000000c0947 */ /* 0x014ff40003800000 */
[----:B------:R-:W-:-:S04]  /*1e00*/  SHF.L.U32 R3, R12, 0x1f, RZ ;  /* 0x0000001f0c037819 */ /* 0x000fc800000006ff */
[----:B------:R-:W2:Y:S02]  /*1e10*/  SYNCS.PHASECHK.TRANS64.TRYWAIT P0, [UR17+0x30], R3 ;  /* 0x00003003ff0075a7 */ /* 0x000ea40008001111 */
[----:B--2---:R-:W-:Y:S05]  /*1e20*/  @!P0 BRA `(.L_x_34) ;  /* 0x00000078000c8947 */ /* 0x004fea0003800000 */
.L_x_33:
[----:B------:R2:W-:Y:S01]  /*1e30*/  @!P3 SYNCS.ARRIVE.TRANS64 RZ, [UR17], R2 ;  /* 0x00000002ffffb9a7 */ /* 0x0005e20008000011 */
[----:B------:R-:W-:-:S04]  /*1e40*/  ULOP3.LUT UR5, UR25, 0x2, URZ, 0xfc, !UPT ;  /* 0x0000000219057892 */ /* 0x000fc8000f8efcff */
[----:B------:R-:W-:-:S09]  /*1e50*/  UISETP.NE.AND UP0, UPT, UR5, 0x2, UPT ;  /* 0x000000020500788c */ /* 0x000fd2000bf05270 */
[----:B------:R-:W-:Y:S05]  /*1e60*/  BRA.U UP0, `(.L_x_35) ;  /* 0x0000000100047547 */ /* 0x000fea000b800000 */
[----:B------:R-:W-:Y:S05]  /*1e70*/  BPT.TRAP 0x1 ;  /* 0x000000040000795c */ /* 0x000fea0000300000 */
.L_x_35:
[----:B------:R-:W-:Y:S04]  /*1e80*/  BSSY.RECONVERGENT B0, `(.L_x_36) ;  /* 0x0000003000007945 */ /* 0x000fe80003800200 */
[----:B------:R-:W-:Y:S05]  /*1e90*/  @P2 BRA `(.L_x_37) ;  /* 0x0000000000042947 */ /* 0x000fea0003800000 */
[----:B------:R-:W-:Y:S05]  /*1ea0*/  BPT.TRAP 0x1 ;  /* 0x000000040000795c */ /* 0x000fea0000300000 */
.L_x_37:
[----:B------:R-:W-:Y:S05]  /*1eb0*/  BSYNC.RECONVERGENT B0 ;  /* 0x0000000000007941 */ /* 0x000fea0003800200 */
.L_x_36:
[----:B------:R-:W-:Y:S02]  /*1ec0*/  UIADD3 UR5, UPT, UPT, UR4, 0x1, URZ ;  /* 0x0000000104057890 */ /* 0x000fe4000fffe0ff */
[----:B------:R-:W-:Y:S02]  /*1ed0*/  UIADD3 UR14, UP1, UPT, UR28, 0x80, URZ ;  /* 0x000000801c0e7890 */ /* 0x000fe4000ff3e0ff */
[----:B------:R-:W-:Y:S02]  /*1ee0*/  UISETP.NE.AND UP0, UPT, UR5, 0x6, UPT ;  /* 0x000000060500788c */ /* 0x000fe4000bf05270 */
[----:B------:R-:W-:Y:S02]  /*1ef0*/  USHF.L.U32 UR18, UR13, 0x6, URZ ;  /* 0x000000060d127899 */ /* 0x000fe400080006ff */
[----:B------:R-:W-:Y:S02]  /*1f00*/  USEL UR8, URZ, 0x1, UP0 ;  /* 0x00000001ff087887 */ /* 0x000fe40008000000 */
[----:B------:R-:W-:-:S02]  /*1f10*/  USEL UR5, UR5, URZ, UP0 ;  /* 0x000000ff05057287 */ /* 0x000fc40008000000 */
[----:B------:R-:W-:Y:S02]  /*1f20*/  UIADD3 UR22, UP0, UPT, UR28, 0x180, URZ ;  /* 0x000001801c167890 */ /* 0x000fe4000ff1e0ff */
[----:B------:R-:W-:Y:S01]  /*1f30*/  LOP3.LUT R12, R12, UR8, RZ, 0x3c, !PT ;  /* 0x000000080c0c7c12 */ /* 0x000fe2000f8e3cff */
[----:B------:R-:W-:Y:S02]  /*1f40*/  USHF.L.U32 UR8, UR4, 0xe, URZ ;  /* 0x0000000e04087899 */ /* 0x000fe400080006ff */
[----:B------:R-:W-:Y:S01]  /*1f50*/  ULEA UR7, UR5, UR6, 0x3 ;  /* 0x0000000605077291 */ /* 0x000fe2000f8e18ff */
[----:B-1----:R-:W-:Y:S01]  /*1f60*/  SHF.L.U32 R0, R12, 0x1f, RZ ;  /* 0x0000001f0c007819 */ /* 0x002fe200000006ff */
[----:B------:R-:W-:Y:S02]  /*1f70*/  ULEA UR16, UR21, UR8, 0x1 ;  /* 0x0000000815107291 */ /* 0x000fe4000f8e08ff */
[----:B------:R-:W-:Y:S02]  /*1f80*/  UIADD3.X UR15, UPT, UPT, URZ, UR29, URZ, UP1, !UPT ;  /* 0x0000001dff0f7290 */ /* 0x000fe40008ffe4ff */
[----:B------:R-:W-:-:S02]  /*1f90*/  UIADD3 UR16, UPT, UPT, UR6, 0x8400, UR16 ;  /* 0x0000840006107890 */ /* 0x000fc4000fffe010 */
[----:B------:R-:W-:Y:S01]  /*1fa0*/  UIADD3 UR8, UPT, UPT, UR6, 0x20400, UR8 ;  /* 0x0002040006087890 */ /* 0x000fe2000fffe008 */
[----:B------:R3:W4:Y:S01]  /*1fb0*/  SYNCS.PHASECHK.TRANS64.TRYWAIT P0, [UR7+0x30], R0 ;  /* 0x00003000ff0075a7 */ /* 0x0007220008001107 */
[----:B------:R-:W-:Y:S01]  /*1fc0*/  UIADD3.X UR23, UPT, UPT, URZ, UR29, URZ, UP0, !UPT ;  /* 0x0000001dff177290 */ /* 0x000fe200087fe4ff */
[----:B------:R-:W-:Y:S01]  /*1fd0*/  UMOV UR4, 0xf0000 ;  /* 0x000f000000047882 */ /* 0x000fe20000000000 */
[----:B------:R-:W-:Y:S01]  /*1fe0*/  UMOV UR30, 0x0 ;  /* 0x00000000001e7882 */ /* 0x000fe20000000000 */
[----:B------:R-:W-:Y:S01]  /*1ff0*/  UMOV UR31, 0x10000000 ;  /* 0x10000000001f7882 */ /* 0x000fe20000000000 */
[----:B------:R-:W-:Y:S01]  /*2000*/  UMOV UR19, UR35 ;  /* 0x0000002300137c82 */ /* 0x000fe20008000000 */
[----:B------:R-:W-:Y:S01]  /*2010*/  UMOV UR20, UR36 ;  /* 0x0000002400147c82 */ /* 0x000fe20008000000 */
[----:B------:R-:W-:Y:S01]  /*2020*/  UMOV UR12, UR36 ;  /* 0x00000024000c7c82 */ /* 0x000fe20008000000 */
[----:B------:R-:W-:Y:S01]  /*2030*/  UMOV UR9, UR17 ;  /* 0x0000001100097c82 */ /* 0x000fe20008000000 */
[----:B------:R-:W-:Y:S01]  /*2040*/  UMOV UR10, UR18 ;  /* 0x00000012000a7c82 */ /* 0x000fe20008000000 */
[----:B------:R1:W-:Y:S01]  /*2050*/  UTMALDG.3D.MULTICAST [UR16], [UR14], UR4, desc[UR30] ;  /* 0x00001e100e0073b4 */ /* 0x0003e20008011804 */
[----:B------:R-:W-:-:S04]  /*2060*/  UIADD3 UR13, UPT, UPT, UR13, 0x1, URZ ;  /* 0x000000010d0d7890 */ /* 0x000fc8000fffe0ff */
[----:B------:R-:W-:Y:S01]  /*2070*/  UISETP.NE.AND UP0, UPT, UR13, UR26, UPT ;  /* 0x0000001a0d00728c */ /* 0x000fe2000bf05270 */
[----:B------:R3:W-:Y:S01]  /*2080*/  UTMALDG.3D [UR8], [UR22], desc[UR30] ;  /* 0x00001e08160075b4 */ /* 0x0007e20008011000 */
[----:B-1----:R-:W-:-:S07]  /*2090*/  UMOV UR4, UR5 ;  /* 0x0000000500047c82 */ /* 0x002fce0008000000 */
[----:B---3--:R-:W-:Y:S05]  /*20a0*/  BRA.U UP0, `(.L_x_38) ;  /* 0xfffffffd00487547 */ /* 0x008fea000b83ffff */
.L_x_32:
[C---:B------:R-:W-:Y:S01]  /*20b0*/  LEA R3, R11.reuse, UR6, 0x3 ;  /* 0x000000060b037c11 */ /* 0x040fe2000f8e18ff */
[----:B------:R-:W-:Y:S01]  /*20c0*/  NOP ;  /* 0x0000000000007918 */ /* 0x000fe20000000000 */
[----:B-1----:R-:W-:Y:S02]  /*20d0*/  SHF.L.U32 R0, R10, 0x1f, RZ ;  /* 0x0000001f0a007819 */ /* 0x002fe400000006ff */
[----:B------:R-:W-:Y:S02]  /*20e0*/  LEA R5, R11, UR6, 0x4 ;  /* 0x000000060b057c11 */ /* 0x000fe4000f8e20ff */
[----:B--2-4-:R-:W1:Y:S02]  /*20f0*/  SYNCS.PHASECHK.TRANS64.TRYWAIT P0, [R3+URZ+0xb0], R0 ;  /* 0x0000b000030075a7 */ /* 0x014e6400080011ff */
[----:B-1----:R-:W-:Y:S05]  /*2100*/  @!P0 BRA `(.L_x_39) ;  /* 0x00000074006c8947 */ /* 0x002fea0003800000 */
.L_x_143:
[----:B------:R-:W2:Y:S01]  /*2110*/  LDS.128 R4, [R5+0x140] ;  /* 0x0001400005047984 */ /* 0x000ea20000000c00 */
[----:B------:R-:W-:Y:S01]  /*2120*/  UISETP.GE.AND UP0, UPT, UR42, 0x1, UPT ;  /* 0x000000012a00788c */ /* 0x000fe2000bf06270 */
[----:B------:R-:W-:Y:S01]  /*2130*/  @!PT LDS RZ, [RZ] ;  /* 0x00000000fffff984 */ /* 0x000fe20000000800 */
[----:B------:R-:W-:Y:S01]  /*2140*/  @!PT LDS RZ, [RZ] ;  /* 0x00000000fffff984 */ /* 0x000fe20000000800 */
[----:B------:R-:W-:Y:S01]  /*2150*/  @!PT LDS RZ, [RZ] ;  /* 0x00000000fffff984 */ /* 0x000fe20000000800 */
[----:B------:R-:W-:Y:S01]  /*2160*/  @!PT LDS RZ, [RZ] ;  /* 0x00000000fffff984 */ /* 0x000fe20000000800 */
[----:B------:R3:W-:Y:S06]  /*2170*/  MEMBAR.ALL.CTA ;  /* 0x0000000000007992 */ /* 0x0007ec0000008000 */
[----:B---3--:R-:W3:Y:S01]  /*2180*/  FENCE.VIEW.ASYNC.S ;  /* 0x00000000000073c6 */ /* 0x008ee20000000000 */
[----:B--2---:R-:W-:-:S13]  /*2190*/  LOP3.LUT P0, RZ, R6, 0x1, RZ, 0xc0, !PT ;  /* 0x0000000106ff7812 */ /* 0x004fda000780c0ff */
[----:B---3--:R-:W-:Y:S01]  /*21a0*/  VOTEU.ANY UP1, P0 ;  /* 0x0000000000ff7886 */ /* 0x008fe20000020100 */
[----:B------:R-:W-:-:S13]  /*21b0*/  PLOP3.LUT P0, PT, PT, PT, UP1, 0x80, 0x8 ;  /* 0x000000000008781c */ /* 0x000fda0003f0f018 */
[----:B-1----:R-:W-:Y:S02]  /*21c0*/  @P0 LOP3.LUT R0, R5, 0xffff, RZ, 0xc0, !PT ;  /* 0x0000ffff05000812 */ /* 0x002fe400078ec0ff */
[----:B------:R-:W-:Y:S02]  /*21d0*/  @P0 MOV R2, R4 ;  /* 0x0000000400020202 */ /* 0x000fe40000000f00 */
[----:B------:R-:W-:Y:S01]  /*21e0*/  @P0 R2UR UR7, R0 ;  /* 0x00000000000702ca */ /* 0x000fe200000e0000 */
[----:B------:R-:W-:Y:S01]  /*21f0*/  VIADD R0, R3, 0xc0 ;  /* 0x000000c003007836 */ /* 0x000fe20000000000 */
[----:B------:R-:W-:Y:S02]  /*2200*/  @P0 SHF.R.U32.HI R4, RZ, 0x10, R5 ;  /* 0x00000010ff040819 */ /* 0x000fe40000011605 */
[----:B------:R-:W-:Y:S02]  /*2210*/  @P0 R2UR UR8, R2 ;  /* 0x00000000020802ca */ /* 0x000fe400000e0000 */
[----:B------:R-:W-:-:S02]  /*2220*/  PRMT R0, RZ, 0x654, R0 ;  /* 0x00000654ff007816 */ /* 0x000fc40000000000 */
[----:B------:R-:W-:Y:S02]  /*2230*/  @P0 R2UR UR4, R4 ;  /* 0x00000000040402ca */ /* 0x000fe400000e0000 */
[----:B------:R1:W-:Y:S03]  /*2240*/  SYNCS.ARRIVE.TRANS64.RED.A1T0 RZ, [R0+URZ], RZ ;  /* 0x000000ff00ff79a7 */ /* 0x0003e600081004ff */
[----:B------:R-:W-:-:S04]  /*2250*/  @UP1 UMOV UR27, UR7 ;  /* 0x00000007001b1c82 */ /* 0x000fc80008000000 */
[----:B------:R-:W-:-:S04]  /*2260*/  @UP1 UMOV UR37, UR8 ;  /* 0x0000000800251c82 */ /* 0x000fc80008000000 */
[----:B------:R-:W-:Y:S01]  /*2270*/  @UP1 UMOV UR36, UR4 ;  /* 0x0000000400241c82 */ /* 0x000fe20008000000 */
[----:B------:R-:W-:Y:S05]  /*2280*/  BRA.U !UP0, `(.L_x_40) ;  /* 0x0000000108d47547 */ /* 0x000fea000b800000 */
[----:B------:R-:W2:Y:S01]  /*2290*/  LDCU.128 UR12, c[0x0][0xb10] ;  /* 0x00016200ff0c77ac */ /* 0x000ea20008000c00 */
[----:B------:R-:W3:Y:S01]  /*22a0*/  LDCU UR26, c[0x0][0xb20] ;  /* 0x00016400ff1a77ac */ /* 0x000ee20008000800 */
[----:B------:R-:W4:Y:S01]  /*22b0*/  LDCU UR20, c[0x0][0xb0c] ;  /* 0x00016180ff1477ac */ /* 0x000f220008000800 */
[----:B------:R-:W1:Y:S01]  /*22c0*/  LDCU.64 UR10, c[0x0][0xb28] ;  /* 0x00016500ff0a77ac */ /* 0x000e620008000a00 */
[----:B------:R-:W-:Y:S02]  /*22d0*/  UISETP.NE.AND UP3, UPT, UR42, 0x1, UPT ;  /* 0x000000012a00788c */ /* 0x000fe4000bf65270 */
[----:B--2---:R-:W-:Y:S02]  /*22e0*/  UIMAD.WIDE.U32 UR16, UR38, UR15, URZ ;  /* 0x0000000f261072a5 */ /* 0x004fe4000f8e00ff */
[----:B------:R-:W-:Y:S02]  /*22f0*/  UIMAD.WIDE.U32 UR8, UR39, UR12, URZ ;  /* 0x0000000c270872a5 */ /* 0x000fe4000f8e00ff */
[----:B------:R-:W-:-:S02]  /*2300*/  UISETP.NE.AND UP0, UPT, UR14, 0x1, UPT ;  /* 0x000000010e00788c */ /* 0x000fc4000bf05270 */
[----:B------:R-:W-:Y:S01]  /*2310*/  UIMAD.WIDE.U32 UR22, UR27, UR15, URZ ;  /* 0x0000000f1b1672a5 */ /* 0x000fe2000f8e00ff */
[----:B------:R-:W-:Y:S02]  /*2320*/  UMOV UR16, UR17 ;  /* 0x0000001100107c82 */ /* 0x000fe40008000000 */
[----:B------:R-:W-:Y:S01]  /*2330*/  UMOV UR8, UR9 ;  /* 0x0000000900087c82 */ /* 0x000fe20008000000 */
[----:B---3--:R-:W-:Y:S02]  /*2340*/  USHF.R.U32.HI UR16, URZ, UR26, UR16 ;  /* 0x0000001aff107299 */ /* 0x008fe40008011610 */
[----:B----4-:R-:W-:Y:S02]  /*2350*/  UISETP.NE.AND UP2, UPT, UR20, 0x1, UPT ;  /* 0x000000011400788c */ /* 0x010fe4000bf45270 */
[----:B------:R-:W-:Y:S02]  /*2360*/  USHF.R.U32.HI UR8, URZ, UR13, UR8 ;  /* 0x0000000dff087299 */ /* 0x000fe40008011608 */
[----:B------:R-:W-:-:S02]  /*2370*/  USEL UR7, UR38, UR16, !UP0 ;  /* 0x0000001026077287 */ /* 0x000fc4000c000000 */
[----:B------:R-:W-:Y:S02]  /*2380*/  USEL UR8, UR39, UR8, !UP2 ;  /* 0x0000000827087287 */ /* 0x000fe4000d000000 */
[----:B-1----:R-:W-:Y:S01]  /*2390*/  UIMAD.WIDE.U32 UR16, UR7, UR10, URZ ;  /* 0x0000000a071072a5 */ /* 0x002fe2000f8e00ff */
[----:B------:R-:W-:Y:S01]  /*23a0*/  UMOV UR4, UR23 ;  /* 0x0000001700047c82 */ /* 0x000fe20008000000 */
[----:B------:R-:W-:Y:S02]  /*23b0*/  UIMAD.WIDE.U32 UR18, UR37, UR12, URZ ;  /* 0x0000000c251272a5 */ /* 0x000fe4000f8e00ff */
[----:B------:R-:W-:-:S03]  /*23c0*/  UIMAD.WIDE.U32 UR22, UR8, UR10, URZ ;  /* 0x0000000a081672a5 */ /* 0x000fc6000f8e00ff */
[----:B------:R-:W-:Y:S01]  /*23d0*/  UMOV UR16, UR17 ;  /* 0x0000001100107c82 */ /* 0x000fe20008000000 */
[----:B------:R-:W-:Y:S02]  /*23e0*/  USHF.R.U32.HI UR4, URZ, UR26, UR4 ;  /* 0x0000001aff047299 */ /* 0x000fe40008011604 */
[----:B------:R-:W-:Y:S01]  /*23f0*/  @UP3 USHF.R.U32.HI UR7, URZ, UR11, UR16 ;  /* 0x0000000bff073299 */ /* 0x000fe20008011610 */
[----:B------:R-:W-:Y:S01]  /*2400*/  UMOV UR18, UR19 ;  /* 0x0000001300127c82 */ /* 0x000fe20008000000 */
[----:B------:R-:W-:Y:S01]  /*2410*/  UMOV UR22, UR23 ;  /* 0x0000001700167c82 */ /* 0x000fe20008000000 */
[----:B------:R-:W-:Y:S02]  /*2420*/  USHF.R.U32.HI UR13, URZ, UR13, UR18 ;  /* 0x0000000dff0d7299 */ /* 0x000fe40008011612 */
[----:B------:R-:W-:Y:S02]  /*2430*/  USEL UR4, UR27, UR4, !UP0 ;  /* 0x000000041b047287 */ /* 0x000fe4000c000000 */
[----:B------:R-:W-:-:S02]  /*2440*/  @UP3 USHF.R.U32.HI UR8, URZ, UR11, UR22 ;  /* 0x0000000bff083299 */ /* 0x000fc40008011616 */
[----:B------:R-:W-:Y:S02]  /*2450*/  UIMAD UR9, UR42, UR7, URZ ;  /* 0x000000072a0972a4 */ /* 0x000fe4000f8e02ff */
[----:B------:R-:W-:Y:S02]  /*2460*/  USEL UR7, UR37, UR13, !UP2 ;  /* 0x0000000d25077287 */ /* 0x000fe4000d000000 */
[----:B------:R-:W-:Y:S02]  /*2470*/  UIMAD UR12, UR42, UR8, URZ ;  /* 0x000000082a0c72a4 */ /* 0x000fe4000f8e02ff */
[----:B------:R-:W-:Y:S02]  /*2480*/  UISETP.GE.AND UP0, UPT, UR4, UR9, UPT ;  /* 0x000000090400728c */ /* 0x000fe4000bf06270 */
[----:B------:R-:W-:Y:S02]  /*2490*/  UIMAD.WIDE.U32 UR16, UR4, UR10, URZ ;  /* 0x0000000a041072a5 */ /* 0x000fe4000f8e00ff */
[----:B------:R-:W-:-:S02]  /*24a0*/  UISETP.GE.OR UP0, UPT, UR7, UR12, UP0 ;  /* 0x0000000c0700728c */ /* 0x000fc40008706670 */
        /* <DEDUP_REMOVED lines=19> */
.L_x_40:
[----:B------:R-:W2:Y:S02]  /*25e0*/  LDCU UR4, c[0x0][0xb30] ;  /* 0x00016600ff0477ac */ /* 0x000ea40008000800 */
[----:B--2---:R-:W-:-:S09]  /*25f0*/  UISETP.NE.AND UP0, UPT, UR4, 0x1, UPT ;  /* 0x000000010400788c */ /* 0x004fd2000bf05270 */
[----:B------:R-:W-:Y:S05]  /*2600*/  BRA.U UP0, `(.L_x_41) ;  /* 0x0000000100447547 */ /* 0x000fea000b800000 */
[----:B------:R-:W2:Y:S01]  /*2610*/  LDCU.128 UR12, c[0x0][0xb10] ;  /* 0x00016200ff0c77ac */ /* 0x000ea20008000c00 */
[----:B------:R-:W3:Y:S01]  /*2620*/  LDCU UR16, c[0x0][0xb0c] ;  /* 0x00016180ff1077ac */ /* 0x000ee20008000800 */
[----:B------:R-:W4:Y:S01]  /*2630*/  LDCU UR17, c[0x0][0xb20] ;  /* 0x00016400ff1177ac */ /* 0x000f220008000800 */
[----:B--2---:R-:W-:Y:S02]  /*2640*/  UIMAD.WIDE.U32 UR10, UR37, UR12, URZ ;  /* 0x0000000c250a72a5 */ /* 0x004fe4000f8e00ff */
[----:B------:R-:W-:Y:S02]  /*2650*/  UIMAD.WIDE.U32 UR8, UR27, UR15, URZ ;  /* 0x0000000f1b0872a5 */ /* 0x000fe4000f8e00ff */
[----:B---3--:R-:W-:Y:S02]  /*2660*/  UISETP.NE.AND UP2, UPT, UR16, 0x1, UPT ;  /* 0x000000011000788c */ /* 0x008fe4000bf45270 */
[----:B------:R-:W-:Y:S01]  /*2670*/  UISETP.NE.AND UP0, UPT, UR14, 0x1, UPT ;  /* 0x000000010e00788c */ /* 0x000fe2000bf05270 */
[----:B------:R-:W-:-:S02]  /*2680*/  UMOV UR7, UR11 ;  /* 0x0000000b00077c82 */ /* 0x000fc40008000000 */
[----:B------:R-:W-:Y:S01]  /*2690*/  UMOV UR4, UR9 ;  /* 0x0000000900047c82 */ /* 0x000fe20008000000 */
[----:B------:R-:W-:Y:S02]  /*26a0*/  USHF.R.U32.HI UR7, URZ, UR13, UR7 ;  /* 0x0000000dff077299 */ /* 0x000fe40008011607 */
[----:B----4-:R-:W-:Y:S02]  /*26b0*/  USHF.R.U32.HI UR4, URZ, UR17, UR4 ;  /* 0x00000011ff047299 */ /* 0x010fe40008011604 */
[----:B------:R-:W-:Y:S02]  /*26c0*/  USEL UR7, UR37, UR7, !UP2 ;  /* 0x0000000725077287 */ /* 0x000fe4000d000000 */
[----:B------:R-:W-:-:S04]  /*26d0*/  USEL UR4, UR27, UR4, !UP0 ;  /* 0x000000041b047287 */ /* 0x000fc8000c000000 */
[----:B------:R-:W-:Y:S02]  /*26e0*/  UIADD3 UR8, UPT, UPT, UR7, -UR4, URZ ;  /* 0x8000000407087290 */ /* 0x000fe4000fffe0ff */
[----:B------:R-:W-:Y:S02]  /*26f0*/  UIADD3 UR4, UPT, UPT, -UR7, UR4, URZ ;  /* 0x0000000407047290 */ /* 0x000fe4000fffe1ff */
[----:B------:R-:W-:Y:S02]  /*2700*/  UIMAD UR27, UR8, UR14, UR27 ;  /* 0x0000000e081b72a4 */ /* 0x000fe4000f8e021b */
[----:B------:R-:W-:-:S12]  /*2710*/  UIMAD UR37, UR4, UR16, UR37 ;  /* 0x00000010042572a4 */ /* 0x000fd8000f8e0225 */
.L_x_41:
[----:B------:R-:W-:Y:S01]  /*2720*/  VIADD R11, R11, 0x1 ;  /* 0x000000010b0b7836 */ /* 0x000fe20000000000 */
[----:B------:R-:W-:Y:S01]  /*2730*/  R2UR UR4, R82 ;  /* 0x00000000520472ca */ /* 0x000fe200000e0000 */
[----:B------:R-:W-:Y:S01]  /*2740*/  UIADD3 UR20, UPT, UPT, UR27, UR63, URZ ;  /* 0x0000003f1b147290 */ /* 0x000fe2000fffe0ff */
[----:B------:R-:W-:Y:S02]  /*2750*/  PLOP3.LUT P1, PT, PT, PT, PT, 0x80, 0x8 ;  /* 0x000000000008781c */ /* 0x000fe40003f2f070 */
[----:B------:R-:W-:-:S04]  /*2760*/  ISETP.NE.AND P0, PT, R11, 0x2, PT ;  /* 0x000000020b00780c */ /* 0x000fc80003f05270 */
[----:B------:R-:W-:Y:S02]  /*2770*/  SEL R3, RZ, 0x1, P0 ;  /* 0x00000001ff037807 */ /* 0x000fe40000000000 */
[----:B------:R-:W-:Y:S02]  /*2780*/  SEL R11, R11, RZ, P0 ;  /* 0x000000ff0b0b7207 */ /* 0x000fe40000000000 */
[----:B------:R-:W-:Y:S01]  /*2790*/  LOP3.LUT R10, R10, R3, RZ, 0x3c, !PT ;  /* 0x000000030a0a7212 */ /* 0x000fe200078e3cff */
[----:B------:R-:W-:Y:S01]  /*27a0*/  UIADD3 UR16, UPT, UPT, UR37, UR4, URZ ;  /* 0x0000000425107290 */ /* 0x000fe2000fffe0ff */
[----:B------:R-:W-:Y:S11]  /*27b0*/  BRA.U UP1, `(.L_x_42) ;  /* 0xfffffff101407547 */ /* 0x000ff6000b83ffff */
[----:B------:R-:W-:Y:S01]  /*27c0*/  UIADD3 UR7, UPT, UPT, UR6, 0x30, URZ ;  /* 0x0000003006077890 */ /* 0x000fe2000fffe0ff */
[----:B------:R-:W-:-:S03]  /*27d0*/  SHF.L.U32 R3, R12, 0x1f, RZ ;  /* 0x0000001f0c037819 */ /* 0x000fc600000006ff */
[----:B------:R-:W-:-:S09]  /*27e0*/  ULEA UR4, UR5, UR7, 0x3 ;  /* 0x0000000705047291 */ /* 0x000fd2000f8e18ff */
[----:B------:R-:W2:Y:S02]  /*27f0*/  SYNCS.PHASECHK.TRANS64.TRYWAIT P0, [UR4], R3 ;  /* 0x00000003ff0075a7 */ /* 0x000ea40008001104 */
[----:B--2---:R-:W-:Y:S05]  /*2800*/  @!P0 BRA `(.L_x_43) ;  /* 0x0000006c00c08947 */ /* 0x004fea0003800000 */
.L_x_145:
[----:B------:R-:W-:-:S04]  /*2810*/  UIADD3 UR4, UPT, UPT, UR5, 0x1, URZ ;  /* 0x0000000105047890 */ /* 0x000fc8000fffe0ff */
[----:B------:R-:W-:-:S04]  /*2820*/  UISETP.NE.AND UP0, UPT, UR4, 0x6, UPT ;  /* 0x000000060400788c */ /* 0x000fc8000bf05270 */
[----:B------:R-:W-:Y:S02]  /*2830*/  USEL UR6, URZ, 0x1, UP0 ;  /* 0x00000001ff067887 */ /* 0x000fe40008000000 */
[----:B------:R-:W-:-:S04]  /*2840*/  USEL UR4, UR4, URZ, UP0 ;  /* 0x000000ff04047287 */ /* 0x000fc80008000000 */
[----:B------:R-:W-:Y:S01]  /*2850*/  ULEA UR5, UR4, UR7, 0x3 ;  /* 0x0000000704057291 */ /* 0x000fe2000f8e18ff */
[----:B------:R-:W-:-:S04]  /*2860*/  LOP3.LUT R2, R12, UR6, RZ, 0x3c, !PT ;  /* 0x000000060c027c12 */ /* 0x000fc8000f8e3cff */
[----:B-1----:R-:W-:-:S04]  /*2870*/  SHF.L.U32 R3, R2, 0x1f, RZ ;  /* 0x0000001f02037819 */ /* 0x002fc800000006ff */
[----:B------:R-:W1:Y:S02]  /*2880*/  SYNCS.PHASECHK.TRANS64.TRYWAIT P0, [UR5], R3 ;  /* 0x00000003ff0075a7 */ /* 0x000e640008001105 */
[----:B-1----:R-:W-:Y:S05]  /*2890*/  @!P0 BRA `(.L_x_44) ;  /* 0x0000006c00b48947 */ /* 0x002fea0003800000 */
.L_x_147:
        /* <DEDUP_REMOVED lines=9> */
.L_x_149:
        /* <DEDUP_REMOVED lines=9> */
.L_x_151:
        /* <DEDUP_REMOVED lines=9> */
.L_x_153:
[----:B------:R-:W-:-:S04]  /*2a50*/  UIADD3 UR4, UPT, UPT, UR4, 0x1, URZ ;  /* 0x0000000104047890 */ /* 0x000fc8000fffe0ff */
[----:B------:R-:W-:-:S04]  /*2a60*/  UISETP.NE.AND UP0, UPT, UR4, 0x6, UPT ;  /* 0x000000060400788c */ /* 0x000fc8000bf05270 */
[----:B------:R-:W-:Y:S02]  /*2a70*/  USEL UR5, URZ, 0x1, UP0 ;  /* 0x00000001ff057887 */ /* 0x000fe40008000000 */
[----:B------:R-:W-:-:S04]  /*2a80*/  USEL UR4, UR4, URZ, UP0 ;  /* 0x000000ff04047287 */ /* 0x000fc80008000000 */
[----:B------:R-:W-:Y:S01]  /*2a90*/  ULEA UR4, UR4, UR7, 0x3 ;  /* 0x0000000704047291 */ /* 0x000fe2000f8e18ff */
[----:B-1----:R-:W-:-:S04]  /*2aa0*/  LOP3.LUT R3, R2, UR5, RZ, 0x3c, !PT ;  /* 0x0000000502037c12 */ /* 0x002fc8000f8e3cff */
[----:B------:R-:W-:Y:S01]  /*2ab0*/  SHF.L.U32 R3, R3, 0x1f, RZ ;  /* 0x0000001f03037819 */ /* 0x000fe200000006ff */
[----:B------:R-:W-:-:S07]  /*2ac0*/  IMAD.U32 R0, RZ, RZ, UR4 ;  /* 0x00000004ff007e24 */ /* 0x000fce000f8e00ff */
.L_x_48:
[----:B-1----:R1:W2:Y:S02]  /*2ad0*/  SYNCS.PHASECHK.TRANS64.TRYWAIT P0, [R0+URZ], R3 ;  /* 0x00000003000075a7 */ /* 0x0022a400080011ff */
[----:B--2---:R-:W-:Y:S05]  /*2ae0*/  @!P0 NANOSLEEP.SYNCS 0x989680 ;  /* 0x009896800000895d */ /* 0x004fea0003900000 */
[----:B------:R-:W2:Y:S02]  /*2af0*/  @!P0 SYNCS.PHASECHK.TRANS64 P0, [R0+URZ], R3 ;  /* 0x00000003000085a7 */ /* 0x000ea400080010ff */
[----:B--2---:R-:W-:Y:S05]  /*2b00*/  @P0 EXIT ;  /* 0x000000000000094d */ /* 0x004fea0003800000 */
[----:B------:R-:W-:Y:S05]  /*2b10*/  BRA `(.L_x_48) ;  /* 0xfffffffc00ec7947 */ /* 0x000fea000383ffff */
.L_x_22:
[----:B------:R-:W-:-:S04]  /*2b20*/  UISETP.NE.AND UP0, UPT, UR47, URZ, UPT ;  /* 0x000000ff2f00728c */ /* 0x000fc8000bf05270 */
[----:B------:R-:W-:-:S09]  /*2b30*/  UISETP.NE.OR UP0, UPT, UR17, 0x1, UP0 ;  /* 0x000000011100788c */ /* 0x000fd20008705670 */
[----:B------:R-:W-:Y:S05]  /*2b40*/  BRA.U UP0, `(.L_x_49) ;  /* 0x0000000500487547 */ /* 0x000fea000b800000 */
[----:B------:R-:W-:Y:S01]  /*2b50*/  ISETP.GE.U32.AND P2, PT, R0, 0x4, PT ;  /* 0x000000040000780c */ /* 0x000fe20003f46070 */
[----:B------:R-:W-:Y:S01]  /*2b60*/  IMAD.MOV.U32 R12, RZ, RZ, 0x1 ;  /* 0x00000001ff0c7424 */ /* 0x000fe200078e00ff */
[----:B------:R-:W-:Y:S02]  /*2b70*/  CS2R R10, SRZ ;  /* 0x00000000000a7805 */ /* 0x000fe4000001ff00 */
[----:B------:R-:W-:Y:S01]  /*2b80*/  CS2R R8, SRZ ;  /* 0x0000000000087805 */ /* 0x000fe2000001ff00 */
[----:B------:R-:W-:Y:S01]  /*2b90*/  UMOV UR6, 0x400 ;  /* 0x0000040000067882 */ /* 0x000fe20000000000 */
[----:B------:R-:W-:Y:S01]  /*2ba0*/  UMOV UR5, URZ ;  /* 0x000000ff00057c82 */ /* 0x000fe20008000000 */
[----:B------:R-:W-:-:S12]  /*2bb0*/  ULEA UR6, UR47, UR6, 0x18 ;  /* 0x000000062f067291 */ /* 0x000fd8000f8ec0ff */
.L_x_53:
[----:B------:R-:W-:Y:S02]  /*2bc0*/  LEA R2, R8, UR6, 0x3 ;  /* 0x0000000608027c11 */ /* 0x000fe4000f8e18ff */
[----:B------:R-:W-:-:S03]  /*2bd0*/  SHF.L.U32 R5, R9, 0x1f, RZ ;  /* 0x0000001f09057819 */ /* 0x000fc600000006ff */
[----:B------:R-:W-:Y:S01]  /*2be0*/  VIADD R4, R2, 0x120 ;  /* 0x0000012002047836 */ /* 0x000fe20000000000 */
[----:B------:R-:W1:Y:S02]  /*2bf0*/  SYNCS.PHASECHK.TRANS64.TRYWAIT P0, [R2+URZ+0x110], R5 ;  /* 0x00011005020075a7 */ /* 0x000e6400080011ff */
[----:B-1----:R-:W-:Y:S05]  /*2c00*/  @!P0 BRA `(.L_x_50) ;  /* 0x0000006c00388947 */ /* 0x002fea0003800000 */
.L_x_154:
[----:B------:R-:W-:Y:S01]  /*2c10*/  ULEA UR4, UR5, UR6, 0x3 ;  /* 0x0000000605047291 */ /* 0x000fe2000f8e18ff */
[----:B------:R-:W-:Y:S02]  /*2c20*/  PRMT R4, RZ, 0x654, R4 ;  /* 0x00000654ff047816 */ /* 0x000fe40000000004 */
[----:B-1----:R-:W-:Y:S01]  /*2c30*/  SHF.L.U32 R5, R12, 0x1f, RZ ;  /* 0x0000001f0c057819 */ /* 0x002fe200000006ff */
[----:B------:R-:W-:Y:S01]  /*2c40*/  UIADD3 UR7, UPT, UPT, UR4, 0xb0, URZ ;  /* 0x000000b004077890 */ /* 0x000fe2000fffe0ff */
[----:B------:R1:W-:Y:S05]  /*2c50*/  SYNCS.ARRIVE.TRANS64.RED.A1T0 RZ, [R4+URZ], RZ ;  /* 0x000000ff04ff79a7 */ /* 0x0003ea00081004ff */
[----:B------:R-:W-:Y:S01]  /*2c60*/  IMAD.U32 R7, RZ, RZ, UR7 ;  /* 0x00000007ff077e24 */ /* 0x000fe2000f8e00ff */
[----:B------:R-:W2:Y:S04]  /*2c70*/  SYNCS.PHASECHK.TRANS64.TRYWAIT P0, [UR4+0xc0], R5 ;  /* 0x0000c005ff0075a7 */ /* 0x000ea80008001104 */
[----:B------:R-:W-:Y:S01]  /*2c80*/  PRMT R6, R0, 0x654, R7 ;  /* 0x0000065400067816 */ /* 0x000fe20000000007 */
[----:B-1----:R-:W-:Y:S01]  /*2c90*/  @!P2 IMAD.MOV.U32 R4, RZ, RZ, 0x10 ;  /* 0x00000010ff04a424 */ /* 0x002fe200078e00ff */
[----:B--2---:R-:W-:Y:S06]  /*2ca0*/  @!P0 BRA `(.L_x_51) ;  /* 0x0000006c00248947 */ /* 0x004fec0003800000 */
.L_x_156:
[----:B------:R-:W-:Y:S01]  /*2cb0*/  ULEA UR8, UR5, UR6, 0x4 ;  /* 0x0000000605087291 */ /* 0x000fe2000f8e20ff */
[----:B------:R-:W-:Y:S01]  /*2cc0*/  SEL R3, R6, R3, !P2 ;  /* 0x0000000306037207 */ /* 0x000fe20005000000 */
[----:B------:R-:W-:Y:S01]  /*2cd0*/  UIADD3 UR9, UPT, UPT, UR4, 0xb0, URZ ;  /* 0x000000b004097890 */ /* 0x000fe2000fffe0ff */
[----:B-1----:R-:W-:Y:S01]  /*2ce0*/  LEA R2, R11, UR6, 0x3 ;  /* 0x000000060b027c11 */ /* 0x002fe2000f8e18ff */
[----:B------:R-:W-:Y:S01]  /*2cf0*/  UIADD3 UR8, UPT, UPT, UR8, 0x140, URZ ;  /* 0x0000014008087890 */ /* 0x000fe2000fffe0ff */
[----:B------:R-:W-:Y:S01]  /*2d00*/  SHF.L.U32 R5, R10, 0x1f, RZ ;  /* 0x0000001f0a057819 */ /* 0x000fe200000006ff */
[----:B------:R1:W-:Y:S01]  /*2d10*/  @!P2 SYNCS.ARRIVE.TRANS64.RED RZ, [R3+URZ], R4 ;  /* 0x0000000403ffa9a7 */ /* 0x0003e200080004ff */
[----:B------:R-:W-:Y:S01]  /*2d20*/  UIADD3 UR4, UPT, UPT, UR5, 0x1, URZ ;  /* 0x0000000105047890 */ /* 0x000fe2000fffe0ff */
[----:B------:R-:W-:-:S03]  /*2d30*/  VIADD R8, R8, 0x1 ;  /* 0x0000000108087836 */ /* 0x000fc60000000000 */
[----:B------:R-:W-:Y:S02]  /*2d40*/  UISETP.NE.AND UP0, UPT, UR4, 0x2, UPT ;  /* 0x000000020400788c */ /* 0x000fe4000bf05270 */
[----:B------:R-:W-:Y:S06]  /*2d50*/  UGETNEXTWORKID.BROADCAST [UR8], [UR9] ;  /* 0x00000000080073ca */ /* 0x000fec0008000100 */
[----:B------:R-:W-:Y:S01]  /*2d60*/  USEL UR7, URZ, 0x1, UP0 ;  /* 0x00000001ff077887 */ /* 0x000fe20008000000 */
[----:B------:R-:W-:Y:S01]  /*2d70*/  ISETP.NE.AND P0, PT, R8, 0x2, PT ;  /* 0x000000020800780c */ /* 0x000fe20003f05270 */
[----:B------:R-:W-:Y:S01]  /*2d80*/  USEL UR5, UR4, URZ, UP0 ;  /* 0x000000ff04057287 */ /* 0x000fe20008000000 */
[----:B------:R-:W2:Y:S03]  /*2d90*/  SYNCS.PHASECHK.TRANS64.TRYWAIT P1, [R2+URZ+0xb0], R5 ;  /* 0x0000b005020075a7 */ /* 0x000ea600080211ff */
[----:B------:R-:W-:Y:S01]  /*2da0*/  LOP3.LUT R12, R12, UR7, RZ, 0x3c, !PT ;  /* 0x000000070c0c7c12 */ /* 0x000fe2000f8e3cff */
[----:B-12---:R-:W-:Y:S07]  /*2db0*/  @!P1 BRA `(.L_x_52) ;  /* 0x0000006800f89947 */ /* 0x006fee0003800000 */
.L_x_157:
[C---:B------:R-:W-:Y:S01]  /*2dc0*/  LEA R4, R11.reuse, UR6, 0x4 ;  /* 0x000000060b047c11 */ /* 0x040fe2000f8e20ff */
[----:B-1----:R-:W-:Y:S01]  /*2dd0*/  VIADD R2, R2, 0xc0 ;  /* 0x000000c002027836 */ /* 0x002fe20000000000 */
[----:B------:R-:W-:Y:S01]  /*2de0*/  SEL R8, R8, RZ, P0 ;  /* 0x000000ff08087207 */ /* 0x000fe20000000000 */
[----:B------:R-:W-:-:S03]  /*2df0*/  VIADD R11, R11, 0x1 ;  /* 0x000000010b0b7836 */ /* 0x000fc60000000000 */
[----:B------:R-:W1:Y:S01]  /*2e00*/  LDS.128 R4, [R4+0x140] ;  /* 0x0001400004047984 */ /* 0x000e620000000c00 */
[----:B------:R-:W-:Y:S02]  /*2e10*/  PRMT R2, RZ, 0x654, R2 ;  /* 0x00000654ff027816 */ /* 0x000fe40000000002 */
[C---:B------:R-:W-:Y:S01]  /*2e20*/  ISETP.NE.AND P1, PT, R11.reuse, 0x2, PT ;  /* 0x000000020b00780c */ /* 0x040fe20003f25270 */
[----:B------:R-:W-:Y:S01]  /*2e30*/  @!PT LDS RZ, [RZ] ;  /* 0x00000000fffff984 */ /* 0x000fe20000000800 */
[----:B------:R-:W-:Y:S01]  /*2e40*/  @!PT LDS RZ, [RZ] ;  /* 0x00000000fffff984 */ /* 0x000fe20000000800 */
[----:B------:R-:W-:Y:S01]  /*2e50*/  @!PT LDS RZ, [RZ] ;  /* 0x00000000fffff984 */ /* 0x000fe20000000800 */
[----:B------:R-:W-:Y:S01]  /*2e60*/  @!PT LDS RZ, [RZ] ;  /* 0x00000000fffff984 */ /* 0x000fe20000000800 */
[----:B------:R2:W-:Y:S06]  /*2e70*/  MEMBAR.ALL.CTA ;  /* 0x0000000000007992 */ /* 0x0005ec0000008000 */
[----:B--2---:R-:W2:Y:S01]  /*2e80*/  FENCE.VIEW.ASYNC.S ;  /* 0x00000000000073c6 */ /* 0x004ea20000000000 */
[----:B------:R-:W-:Y:S01]  /*2e90*/  SEL R11, R11, RZ, P1 ;  /* 0x000000ff0b0b7207 */ /* 0x000fe20000800000 */
[----:B--2---:R2:W-:Y:S01]  /*2ea0*/  SYNCS.ARRIVE.TRANS64.RED.A1T0 RZ, [R2+URZ], RZ ;  /* 0x000000ff02ff79a7 */ /* 0x0045e200081004ff */
[----:B-1----:R-:W-:-:S02]  /*2eb0*/  LOP3.LUT P3, RZ, R6, 0x1, RZ, 0xc0, !PT ;  /* 0x0000000106ff7812 */ /* 0x002fc4000786c0ff */
[----:B------:R-:W-:-:S04]  /*2ec0*/  SEL R5, RZ, 0x1, P1 ;  /* 0x00000001ff057807 */ /* 0x000fc80000800000 */
[----:B------:R-:W-:Y:S02]  /*2ed0*/  LOP3.LUT R10, R10, R5, RZ, 0x3c, !PT ;  /* 0x000000050a0a7212 */ /* 0x000fe400078e3cff */
[----:B--2---:R-:W-:-:S04]  /*2ee0*/  SEL R2, RZ, 0x1, P0 ;  /* 0x00000001ff027807 */ /* 0x004fc80000000000 */
[----:B------:R-:W-:Y:S01]  /*2ef0*/  LOP3.LUT R9, R9, R2, RZ, 0x3c, !PT ;  /* 0x0000000209097212 */ /* 0x000fe200078e3cff */
[----:B------:R-:W-:Y:S06]  /*2f00*/  @P3 BRA `(.L_x_53) ;  /* 0xfffffffc002c3947 */ /* 0x000fec000383ffff */
[----:B------:R-:W-:Y:S01]  /*2f10*/  ULEA UR4, UR5, UR6, 0x3 ;  /* 0x0000000605047291 */ /* 0x000fe2000f8e18ff */
[----:B------:R-:W-:-:S08]  /*2f20*/  SHF.L.U32 R3, R12, 0x1f, RZ ;  /* 0x0000001f0c037819 */ /* 0x000fd000000006ff */
[----:B------:R-:W1:Y:S02]  /*2f30*/  SYNCS.PHASECHK.TRANS64 P0, [UR4+0xc0], R3 ;  /* 0x0000c003ff0075a7 */ /* 0x000e640008001004 */
[----:B-1----:R-:W-:Y:S05]  /*2f40*/  @P0 BRA `(.L_x_54) ;  /* 0x0000000000080947 */ /* 0x002fea0003800000 */
[----:B------:R-:W1:Y:S02]  /*2f50*/  SYNCS.PHASECHK.TRANS64.TRYWAIT P0, [UR4+0xc0], R3 ;  /* 0x0000c003ff0075a7 */ /* 0x000e640008001104 */
[----:B-1----:R-:W-:Y:S05]  /*2f60*/  @!P0 BRA `(.L_x_55) ;  /* 0x0000006800a08947 */ /* 0x002fea0003800000 */
.L_x_54:
[----:B------:R-:W-:-:S04]  /*2f70*/  UIADD3 UR7, UPT, UPT, UR5, 0x1, URZ ;  /* 0x0000000105077890 */ /* 0x000fc8000fffe0ff */
[----:B------:R-:W-:-:S04]  /*2f80*/  UISETP.NE.AND UP0, UPT, UR7, 0x2, UPT ;  /* 0x000000020700788c */ /* 0x000fc8000bf05270 */
[----:B------:R-:W-:Y:S02]  /*2f90*/  USEL UR8, URZ, 0x1, UP0 ;  /* 0x00000001ff087887 */ /* 0x000fe40008000000 */
[----:B------:R-:W-:-:S04]  /*2fa0*/  USEL UR7, UR7, URZ, UP0 ;  /* 0x000000ff07077287 */ /* 0x000fc80008000000 */
[----:B------:R-:W-:Y:S01]  /*2fb0*/  ULEA UR7, UR7, UR6, 0x3 ;  /* 0x0000000607077291 */ /* 0x000fe2000f8e18ff */
[----:B-1----:R-:W-:-:S04]  /*2fc0*/  LOP3.LUT R3, R12, UR8, RZ, 0x3c, !PT ;  /* 0x000000080c037c12 */ /* 0x002fc8000f8e3cff */
[----:B------:R-:W-:-:S04]  /*2fd0*/  SHF.L.U32 R0, R3, 0x1f, RZ ;  /* 0x0000001f03007819 */ /* 0x000fc800000006ff */
[----:B------:R-:W1:Y:S02]  /*2fe0*/  SYNCS.PHASECHK.TRANS64 P0, [UR7+0xc0], R0 ;  /* 0x0000c000ff0075a7 */ /* 0x000e640008001007 */
[----:B-1----:R-:W-:Y:S05]  /*2ff0*/  @P0 EXIT ;  /* 0x000000000000094d */ /* 0x002fea0003800000 */
[----:B------:R-:W-:Y:S02]  /*3000*/  SHF.L.U32 R3, R3, 0x1f, RZ ;  /* 0x0000001f03037819 */ /* 0x000fe400000006ff */
[----:B------:R-:W-:-:S07]  /*3010*/  MOV R0, UR7 ;  /* 0x0000000700007c02 */ /* 0x000fce0008000f00 */
.L_x_56:
[----:B-1----:R1:W2:Y:S02]  /*3020*/  SYNCS.PHASECHK.TRANS64.TRYWAIT P0, [R0+URZ+0xc0], R3 ;  /* 0x0000c003000075a7 */ /* 0x0022a400080011ff */
[----:B--2---:R-:W-:Y:S05]  /*3030*/  @!P0 NANOSLEEP.SYNCS 0x989680 ;  /* 0x009896800000895d */ /* 0x004fea0003900000 */
[----:B------:R-:W2:Y:S02]  /*3040*/  @!P0 SYNCS.PHASECHK.TRANS64 P0, [R0+URZ+0xc0], R3 ;  /* 0x0000c003000085a7 */ /* 0x000ea400080010ff */
[----:B--2---:R-:W-:Y:S05]  /*3050*/  @P0 EXIT ;  /* 0x000000000000094d */ /* 0x004fea0003800000 */
[----:B------:R-:W-:Y:S05]  /*3060*/  BRA `(.L_x_56) ;  /* 0xfffffffc00ec7947 */ /* 0x000fea000383ffff */
.L_x_49:
[----:B------:R-:W-:Y:S05]  /*3070*/  BRA.U UP4, `(.L_x_57) ;  /* 0x0000000d04bc7547 */ /* 0x000fea000b800000 */
[----:B------:R-:W-:Y:S01]  /*3080*/  UMOV UR4, 0x40 ;  /* 0x0000004000047882 */ /* 0x000fe20000000000 */
[----:B------:R-:W-:Y:S01]  /*3090*/  NOP ;  /* 0x0000000000007918 */ /* 0x000fe20000000000 */
[----:B------:R-:W-:Y:S01]  /*30a0*/  ULEA UR5, UR47, UR4, 0x18 ;  /* 0x000000042f057291 */ /* 0x000fe2000f8ec0ff */
[----:B------:R-:W-:Y:S02]  /*30b0*/  UMOV UR6, 0x400 ;  /* 0x0000040000067882 */ /* 0x000fe40000000000 */
[----:B------:R-:W-:-:S06]  /*30c0*/  ULEA UR6, UR47, UR6, 0x18 ;  /* 0x000000062f067291 */ /* 0x000fcc000f8ec0ff */
[----:B------:R-:W1:Y:S02]  /*30d0*/  LDS.U8 R0, [UR5+0x1c] ;  /* 0x00001c05ff007984 */ /* 0x000e640008000000 */
[----:B-1----:R-:W-:-:S13]  /*30e0*/  ISETP.NE.AND P0, PT, R0, RZ, PT ;  /* 0x000000ff0000720c */ /* 0x002fda0003f05270 */
[----:B------:R-:W-:Y:S05]  /*30f0*/  @P0 BRA `(.L_x_58) ;  /* 0x0000000000580947 */ /* 0x000fea0003800000 */
[----:B------:R-:W-:-:S13]  /*3100*/  ELECT P0, URZ, PT ;  /* 0x0000000000ff782f */ /* 0x000fda0003800000 */
[----:B------:R-:W-:Y:S05]  /*3110*/  @!P0 BRA `(.L_x_59) ;  /* 0x0000000000608947 */ /* 0x000fea0003800000 */
[----:B------:R-:W-:Y:S01]  /*3120*/  UMOV UR4, 0x10 ;  /* 0x0000001000047882 */ /* 0x000fe20000000000 */
[----:B------:R-:W-:Y:S01]  /*3130*/  HFMA2 R0, -RZ, RZ, 0, 5.9604644775390625e-08 ;  /* 0x00000001ff007431 */ /* 0x000fe200000001ff */
[----:B------:R-:W-:-:S03]  /*3140*/  MOV R3, 0xffff ;  /* 0x0000ffff00037802 */ /* 0x000fc60000000f00 */
[----:B------:R-:W-:Y:S04]  /*3150*/  DEPBAR.LE SB1, 0x36 ;  /* 0x00009d800000791a */ /* 0x000fe80000000000 */
[----:B------:R-:W1:Y:S02]  /*3160*/  UTCATOMSWS.FIND_AND_SET.ALIGN UP0, UR4, UR4 ;  /* 0x00000004000475e3 */ /* 0x000e640008000800 */
[----:B-1----:R-:W-:Y:S01]  /*3170*/  MOV R4, UR4 ;  /* 0x0000000400047c02 */ /* 0x002fe20008000f00 */
[----:B------:R-:W-:Y:S06]  /*3180*/  BRA.U UP0, `(.L_x_60) ;  /* 0x0000000100187547 */ /* 0x000fec000b800000 */
.L_x_61:
[----:B------:R-:W-:Y:S05]  /*3190*/  NANOSLEEP 0x64 ;  /* 0x000000640000795d */ /* 0x000fea0003800000 */
[----:B------:R-:W-:-:S05]  /*31a0*/  UMOV UR4, 0x10 ;  /* 0x0000001000047882 */ /* 0x000fca0000000000 */
[----:B------:R-:W-:Y:S04]  /*31b0*/  DEPBAR.LE SB1, 0x36 ;  /* 0x00009d800000791a */ /* 0x000fe80000000000 */
[----:B------:R-:W1:Y:S02]  /*31c0*/  UTCATOMSWS.FIND_AND_SET.ALIGN UP0, UR4, UR4 ;  /* 0x00000004000475e3 */ /* 0x000e640008000800 */
[----:B-1----:R-:W-:Y:S01]  /*31d0*/  MOV R4, UR4 ;  /* 0x0000000400047c02 */ /* 0x002fe20008000f00 */
[----:B------:R-:W-:Y:S05]  /*31e0*/  BRA.U !UP0, `(.L_x_61) ;  /* 0xfffffffd08e87547 */ /* 0x000fea000b83ffff */
.L_x_60:
[-C--:B------:R-:W-:Y:S02]  /*31f0*/  SHF.L.U32 R3, R3, R4.reuse, RZ ;  /* 0x0000000403037219 */ /* 0x080fe400000006ff */
[----:B------:R-:W-:Y:S01]  /*3200*/  SHF.L.U32 R0, R0, R4, RZ ;  /* 0x0000000400007219 */ /* 0x000fe200000006ff */
[----:B------:R-:W-:Y:S02]  /*3210*/  IMAD.SHL.U32 R4, R4, 0x20, RZ ;  /* 0x0000002004047824 */ /* 0x000fe400078e00ff */
[----:B------:R1:W-:Y:S04]  /*3220*/  ATOMS.OR RZ, [UR5+0x14], R3 ;  /* 0x00001403ffff798c */ /* 0x0003e8000b000005 */
[----:B------:R1:W-:Y:S04]  /*3230*/  ATOMS.OR RZ, [UR5+0x18], R0 ;  /* 0x00001800ffff798c */ /* 0x0003e8000b000005 */
[----:B------:R1:W-:Y:S01]  /*3240*/  STS [UR6+0x160], R4 ;  /* 0x00016004ff007988 */ /* 0x0003e20008000806 */
[----:B------:R-:W-:Y:S05]  /*3250*/  BRA `(.L_x_59) ;  /* 0x0000000000107947 */ /* 0x000fea0003800000 */
.L_x_58:
[----:B------:R-:W-:Y:S02]  /*3260*/  MOV R0, 0xffffffff ;  /* 0xffffffff00007802 */ /* 0x000fe40000000f00 */
[----:B------:R-:W-:-:S03]  /*3270*/  MOV R4, 0x32a0 ;  /* 0x000032a000047802 */ /* 0x000fc60000000f00 */
[----:B------:R1:W-:Y:S04]  /*3280*/  STS [UR6+0x160], R0 ;  /* 0x00016000ff007988 */ /* 0x0003e80008000806 */
[----:B-1---5:R-:W-:Y:S05]  /*3290*/  CALL.REL.NOINC `($__internal_1_$__cuda_sm10x_tcgen05_guardrail_trap_phase_invalid_during_alloc) ;  /* 0x0000006c00ec7944 */ /* 0x022fea0003c00000 */
.L_x_59:
[----:B------:R-:W-:Y:S05]  /*32a0*/  WARPSYNC.ALL ;  /* 0x0000000000007948 */ /* 0x000fea0003800000 */
[----:B------:R-:W2:Y:S01]  /*32b0*/  S2UR UR4, SR_CgaCtaId ;  /* 0x00000000000479c3 */ /* 0x000ea20000008800 */
[----:B------:R-:W-:Y:S01]  /*32c0*/  UMOV UR26, 0x400 ;  /* 0x00000400001a7882 */ /* 0x000fe20000000000 */
[----:B------:R-:W-:-:S06]  /*32d0*/  NOP ;  /* 0x0000000000007918 */ /* 0x000fcc0000000000 */
[----:B------:R-:W-:Y:S06]  /*32e0*/  BAR.ARV 0x6, 0xa0 ;  /* 0x0182800000007b1d */ /* 0x000fec0000002000 */
[----:B------:R-:W3:Y:S01]  /*32f0*/  LDCU UR5, c[0x0][0x38c] ;  /* 0x00007180ff0577ac */ /* 0x000ee20008000800 */
[----:B------:R-:W-:Y:S01]  /*3300*/  LOP3.LUT R2, R2, 0xffff, RZ, 0xc0, !PT ;  /* 0x0000ffff02027812 */ /* 0x000fe200078ec0ff */
[----:B------:R-:W-:Y:S01]  /*3310*/  IMAD.MOV.U32 R11, RZ, RZ, 0x1 ;  /* 0x00000001ff0b7424 */ /* 0x000fe200078e00ff */
[----:B------:R-:W-:Y:S01]  /*3320*/  CS2R R8, SRZ ;  /* 0x0000000000087805 */ /* 0x000fe2000001ff00 */
[----:B------:R-:W4:Y:S01]  /*3330*/  LDCU UR7, c[0x0][0x38c] ;  /* 0x00007180ff0777ac */ /* 0x000f220008000800 */
[----:B------:R-:W-:Y:S01]  /*3340*/  R2UR UR27, R2 ;  /* 0x00000000021b72ca */ /* 0x000fe200000e0000 */
[----:B------:R-:W-:Y:S01]  /*3350*/  IMAD.MOV.U32 R10, RZ, RZ, RZ ;  /* 0x000000ffff0a7224 */ /* 0x000fe200078e00ff */
[----:B------:R-:W-:Y:S01]  /*3360*/  UMOV UR31, URZ ;  /* 0x000000ff001f7c82 */ /* 0x000fe20008000000 */
[----:B------:R-:W-:Y:S01]  /*3370*/  UMOV UR22, URZ ;  /* 0x000000ff00167c82 */ /* 0x000fe20008000000 */
[----:B--2---:R-:W-:Y:S01]  /*3380*/  ULEA UR26, UR4, UR26, 0x18 ;  /* 0x0000001a041a7291 */ /* 0x004fe2000f8ec0ff */
[----:B------:R-:W-:Y:S01]  /*3390*/  UMOV UR38, 0x0 ;  /* 0x0000000000267882 */ /* 0x000fe20000000000 */
[----:B------:R-:W-:-:S02]  /*33a0*/  UMOV UR39, 0x8200010 ;  /* 0x0820001000277882 */ /* 0x000fc40000000000 */
[----:B------:R-:W-:Y:S02]  /*33b0*/  UIADD3 UR4, UPT, UPT, UR26, 0x8400, URZ ;  /* 0x000084001a047890 */ /* 0x000fe4000fffe0ff */
[----:B------:R-:W-:Y:S02]  /*33c0*/  UIADD3 UR6, UPT, UPT, UR26, 0x20400, URZ ;  /* 0x000204001a067890 */ /* 0x000fe4000fffe0ff */
[----:B---3--:R-:W-:Y:S01]  /*33d0*/  UIADD3 UR5, UPT, UPT, UR5, 0x3f, URZ ;  /* 0x0000003f05057890 */ /* 0x008fe2000fffe0ff */
[----:B-1----:R-:W1:Y:S01]  /*33e0*/  LDS R0, [UR26+0x160] ;  /* 0x0001601aff007984 */ /* 0x002e620008000800 */
[----:B------:R-:W-:Y:S01]  /*33f0*/  UMOV UR36, 0x0 ;  /* 0x0000000000247882 */ /* 0x000fe20000000000 */
[----:B------:R-:W-:Y:S01]  /*3400*/  UMOV UR37, 0x8200010 ;  /* 0x0820001000257882 */ /* 0x000fe20000000000 */
[----:B------:R-:W-:Y:S02]  /*3410*/  USHF.R.S32.HI UR40, URZ, 0x1f, UR5 ;  /* 0x0000001fff287899 */ /* 0x000fe40008011405 */
[----:B----4-:R-:W-:-:S02]  /*3420*/  UISETP.GE.AND UP4, UPT, UR7, 0x1, UPT ;  /* 0x000000010700788c */ /* 0x010fc4000bf86270 */
[----:B------:R-:W-:Y:S02]  /*3430*/  ULEA.HI UR40, UR40, UR5, URZ, 0x6 ;  /* 0x0000000528287291 */ /* 0x000fe4000f8f30ff */
[----:B------:R-:W-:Y:S02]  /*3440*/  USHF.R.U32.HI UR5, URZ, 0x4, UR4 ;  /* 0x00000004ff057899 */ /* 0x000fe40008011604 */
[----:B------:R-:W-:Y:S02]  /*3450*/  USHF.R.S32.HI UR40, URZ, 0x6, UR40 ;  /* 0x00000006ff287899 */ /* 0x000fe40008011428 */
[----:B------:R-:W-:Y:S02]  /*3460*/  USHF.R.U32.HI UR4, URZ, 0x4, UR6 ;  /* 0x00000004ff047899 */ /* 0x000fe40008011606 */
[----:B------:R-:W-:Y:S02]  /*3470*/  UISETP.LT.AND UP0, UPT, UR40, 0x1, UPT ;  /* 0x000000012800788c */ /* 0x000fe4000bf01270 */
[----:B------:R-:W-:-:S02]  /*3480*/  ULOP3.LUT UR5, UR5, 0x3fff, URZ, 0xc0, !UPT ;  /* 0x00003fff05057892 */ /* 0x000fc4000f8ec0ff */
[----:B------:R-:W-:Y:S02]  /*3490*/  ULOP3.LUT UR4, UR4, 0x3fff, URZ, 0xc0, !UPT ;  /* 0x00003fff04047892 */ /* 0x000fe4000f8ec0ff */
[----:B------:R-:W-:Y:S02]  /*34a0*/  USEL UR41, UR40, 0x1, !UP0 ;  /* 0x0000000128297887 */ /* 0x000fe4000c000000 */
[----:B------:R-:W-:Y:S02]  /*34b0*/  ULOP3.LUT UR28, UR5, 0x10000, URZ, 0xfc, !UPT ;  /* 0x00010000051c7892 */ /* 0x000fe4000f8efcff */
[----:B------:R-:W-:Y:S02]  /*34c0*/  ULOP3.LUT UR29, UR4, 0x10000, URZ, 0xfc, !UPT ;  /* 0x00010000041d7892 */ /* 0x000fe4000f8efcff */
[----:B------:R-:W-:Y:S01]  /*34d0*/  UIADD3 UR41, UPT, UPT, -UR41, URZ, URZ ;  /* 0x000000ff29297290 */ /* 0x000fe2000fffe1ff */
[----:B------:R-:W-:Y:S01]  /*34e0*/  UMOV UR34, 0x0 ;  /* 0x0000000000227882 */ /* 0x000fe20000000000 */
[----:B------:R-:W-:Y:S01]  /*34f0*/  UMOV UR35, 0x8200010 ;  /* 0x0820001000237882 */ /* 0x000fe20000000000 */
[----:B------:R-:W-:Y:S01]  /*3500*/  UMOV UR32, 0x0 ;  /* 0x0000000000207882 */ /* 0x000fe20000000000 */
[----:B------:R-:W-:Y:S01]  /*3510*/  UMOV UR33, 0x8200010 ;  /* 0x0820001000217882 */ /* 0x000fe20000000000 */
[----:B-1----:R-:W-:-:S15]  /*3520*/  R2UR UR42, R0 ;  /* 0x00000000002a72ca */ /* 0x002fde00000e0000 */
.L_x_68:
[----:B------:R-:W-:Y:S02]  /*3530*/  LEA R0, R10, UR26, 0x3 ;  /* 0x0000001a0a007c11 */ /* 0x000fe4000f8e18ff */
[----:B------:R-:W-:Y:S02]  /*3540*/  SHF.L.U32 R5, R9, 0x1f, RZ ;  /* 0x0000001f09057819 */ /* 0x000fe400000006ff */
[----:B------:R-:W-:Y:S01]  /*3550*/  PLOP3.LUT P0, PT, PT, PT, UP4, 0x80, 0x8 ;  /* 0x000000000008781c */ /* 0x000fe20003f0f048 */
[----:B------:R-:W-:Y:S01]  /*3560*/  VIADD R3, R0, 0xc0 ;  /* 0x000000c000037836 */ /* 0x000fe20000000000 */
[----:B-1----:R-:W1:Y:S02]  /*3570*/  SYNCS.PHASECHK.TRANS64.TRYWAIT P1, [R0+URZ+0xb0], R5 ;  /* 0x0000b005000075a7 */ /* 0x002e6400080211ff */
[----:B-1-3--:R-:W-:Y:S09]  /*3580*/  @!P1 BRA `(.L_x_62) ;  /* 0x0000006400309947 */ /* 0x00aff20003800000 */
.L_x_159:
[----:B------:R-:W-:Y:S01]  /*3590*/  LEA R4, R10, UR26, 0x4 ;  /* 0x0000001a0a047c11 */ /* 0x000fe2000f8e20ff */
[----:B------:R-:W-:Y:S01]  /*35a0*/  @UP4 ULEA UR4, UR22, UR26, 0x3 ;  /* 0x0000001a16044291 */ /* 0x000fe2000f8e18ff */
[----:B------:R-:W-:Y:S01]  /*35b0*/  PLOP3.LUT P2, PT, PT, PT, PT, 0x80, 0x8 ;  /* 0x000000000008781c */ /* 0x000fe20003f4f070 */
[----:B------:R-:W-:Y:S01]  /*35c0*/  ULEA UR30, UR31, UR26, 0x3 ;  /* 0x0000001a1f1e7291 */ /* 0x000fe2000f8e18ff */
[----:B------:R-:W-:Y:S01]  /*35d0*/  PRMT R3, RZ, 0x654, R3 ;  /* 0x00000654ff037816 */ /* 0x000fe20000000003 */
[----:B------:R-:W-:Y:S01]  /*35e0*/  ULEA UR11, UR31, UR42, 0x7 ;  /* 0x0000002a1f0b7291 */ /* 0x000fe2000f8e38ff */
[----:B-1----:R-:W1:Y:S01]  /*35f0*/  LDS.128 R4, [R4+0x140] ;  /* 0x0001400004047984 */ /* 0x002e620000000c00 */
[----:B------:R-:W-:Y:S02]  /*3600*/  @P0 SHF.L.U32 R2, R8, 0x1f, RZ ;  /* 0x0000001f08020819 */ /* 0x000fe400000006ff */
[----:B------:R-:W-:Y:S01]  /*3610*/  SHF.L.U32 R0, R11, 0x1f, RZ ;  /* 0x0000001f0b007819 */ /* 0x000fe200000006ff */
[----:B------:R-:W-:Y:S01]  /*3620*/  @!PT LDS RZ, [RZ] ;  /* 0x00000000fffff984 */ /* 0x000fe20000000800 */
[----:B------:R-:W-:Y:S01]  /*3630*/  @!PT LDS RZ, [RZ] ;  /* 0x00000000fffff984 */ /* 0x000fe20000000800 */
[----:B------:R-:W-:Y:S01]  /*3640*/  @!PT LDS RZ, [RZ] ;  /* 0x00000000fffff984 */ /* 0x000fe20000000800 */
[----:B------:R-:W-:Y:S01]  /*3650*/  @!PT LDS RZ, [RZ] ;  /* 0x00000000fffff984 */ /* 0x000fe20000000800 */
[----:B------:R2:W-:Y:S06]  /*3660*/  MEMBAR.ALL.CTA ;  /* 0x0000000000007992 */ /* 0x0005ec0000008000 */
[----:B--2---:R-:W2:Y:S02]  /*3670*/  FENCE.VIEW.ASYNC.S ;  /* 0x00000000000073c6 */ /* 0x004ea40000000000 */
[----:B--2---:R2:W-:Y:S01]  /*3680*/  SYNCS.ARRIVE.TRANS64.RED.A1T0 RZ, [R3+URZ], RZ ;  /* 0x000000ff03ff79a7 */ /* 0x0045e200081004ff */
[----:B------:R2:W3:Y:S01]  /*3690*/  @P0 SYNCS.PHASECHK.TRANS64.TRYWAIT P2, [UR4], R2 ;  /* 0x00000002ff0005a7 */ /* 0x0004e20008041104 */
[----:B-1----:R-:W-:Y:S01]  /*36a0*/  LOP3.LUT P1, RZ, R6, 0x1, RZ, 0xc0, !PT ;  /* 0x0000000106ff7812 */ /* 0x002fe2000782c0ff */
[----:B------:R-:W1:Y:S02]  /*36b0*/  SYNCS.PHASECHK.TRANS64.TRYWAIT P0, [UR30+0xf0], R0 ;  /* 0x0000f000ff0075a7 */ /* 0x000e64000800111e */
[----:B-123--:R-:W-:Y:S10]  /*36c0*/  @!P0 BRA `(.L_x_63) ;  /* 0x0000006000f48947 */ /* 0x00eff40003800000 */
.L_x_161:
[----:B------:R-:W-:Y:S01]  /*36d0*/  IADD3 R10, PT, PT, R10, 0x1, RZ ;  /* 0x000000010a0a7810 */ /* 0x000fe20007ffe0ff */
[----:B------:R-:W-:Y:S06]  /*36e0*/  BRA.U !UP4, `(.L_x_64) ;  /* 0x000000010cc07547 */ /* 0x000fec000b800000 */
[----:B------:R-:W-:Y:S01]  /*36f0*/  UPLOP3.LUT UP2, UPT, UPT, UPT, UPT, 0x40, 0x4 ;  /* 0x000000000004789c */ /* 0x000fe20003f4e870 */
[----:B------:R-:W-:Y:S01]  /*3700*/  UMOV UR24, UR41 ;  /* 0x0000002900187c82 */ /* 0x000fe20008000000 */
[----:B------:R-:W-:Y:S01]  /*3710*/  UMOV UR23, UR40 ;  /* 0x0000002800177c82 */ /* 0x000fe20008000000 */
[----:B------:R-:W-:-:S08]  /*3720*/  UMOV UR10, UR22 ;  /* 0x00000016000a7c82 */ /* 0x000fd00008000000 */
.L_x_67:
[----:B------:R-:W-:Y:S02]  /*3730*/  UIADD3 UR24, UPT, UPT, UR24, 0x1, URZ ;  /* 0x0000000118187890 */ /* 0x000fe4000fffe0ff */
[----:B--2---:R-:W-:Y:S02]  /*3740*/  ULEA UR5, UR10, UR26, 0x3 ;  /* 0x0000001a0a057291 */ /* 0x004fe4000f8e18ff */
[----:B------:R-:W-:Y:S01]  /*3750*/  UISETP.NE.AND UP3, UPT, UR24, URZ, UPT ;  /* 0x000000ff1800728c */ /* 0x000fe2000bf65270 */
[----:B---3--:R-:W-:Y:S10]  /*3760*/  @P2 BRA `(.L_x_65) ;  /* 0x00000000000c2947 */ /* 0x008ff40003800000 */
[----:B-1----:R-:W-:Y:S04]  /*3770*/  SHF.L.U32 R3, R8, 0x1f, RZ ;  /* 0x0000001f08037819 */ /* 0x002fe800000006ff */
[----:B------:R-:W1:Y:S02]  /*3780*/  SYNCS.PHASECHK.TRANS64.TRYWAIT P0, [UR5], R3 ;  /* 0x00000003ff0075a7 */ /* 0x000e640008001105 */
[----:B-1----:R-:W-:Y:S05]  /*3790*/  @!P0 BRA `(.L_x_66) ;  /* 0x0000006000d88947 */ /* 0x002fea0003800000 */
.L_x_65:
[----:B------:R-:W-:Y:S01]  /*37a0*/  UISETP.NE.AND UP0, UPT, UR23, 0x1, UPT ;  /* 0x000000011700788c */ /* 0x000fe2000bf05270 */
[----:B------:R-:W-:Y:S01]  /*37b0*/  PLOP3.LUT P2, PT, PT, PT, PT, 0x80, 0x8 ;  /* 0x000000000008781c */ /* 0x000fe20003f4f070 */
[----:B------:R-:W-:Y:S02]  /*37c0*/  UIADD3 UR4, UPT, UPT, UR10, 0x1, URZ ;  /* 0x000000010a047890 */ /* 0x000fe4000fffe0ff */
[----:B------:R-:W-:Y:S02]  /*37d0*/  UIADD3 UR25, UPT, UPT, UR5, 0x30, URZ ;  /* 0x0000003005197890 */ /* 0x000fe4000fffe0ff */
[----:B------:R-:W-:Y:S01]  /*37e0*/  UISETP.NE.AND UP1, UPT, UR4, 0x6, UPT ;  /* 0x000000060400788c */ /* 0x000fe2000bf25270 */
[----:B------:R-:W-:Y:S01]  /*37f0*/  PLOP3.LUT P0, PT, PT, PT, UP0, 0x80, 0x8 ;  /* 0x000000000008781c */ /* 0x000fe20003f0f008 */
[----:B------:R-:W-:Y:S02]  /*3800*/  UIADD3 UR23, UPT, UPT, UR23, -0x1, URZ ;  /* 0xffffffff17177890 */ /* 0x000fe4000fffe0ff */
[----:B------:R-:W-:Y:S02]  /*3810*/  USEL UR6, URZ, 0x1, UP1 ;  /* 0x00000001ff067887 */ /* 0x000fe40008800000 */
[----:B------:R-:W-:Y:S01]  /*3820*/  USEL UR22, UR4, URZ, UP1 ;  /* 0x000000ff04167287 */ /* 0x000fe20008800000 */
[----:B------:R-:W-:Y:S01]  /*3830*/  UMOV UR7, 0x40004040 ;  /* 0x4000404000077882 */ /* 0x000fe20000000000 */
[----:B------:R-:W-:Y:S02]  /*3840*/  UMOV UR5, 0x40004040 ;  /* 0x4000404000057882 */ /* 0x000fe40000000000 */
[----:B------:R-:W-:Y:S01]  /*3850*/  @UP0 ULEA UR4, UR22, UR26, 0x3 ;  /* 0x0000001a16040291 */ /* 0x000fe2000f8e18ff */
[----:B------:R-:W-:Y:S01]  /*3860*/  LOP3.LUT R8, R8, UR6, RZ, 0x3c, !PT ;  /* 0x0000000608087c12 */ /* 0x000fe2000f8e3cff */
[----:B------:R-:W-:Y:S01]  /*3870*/  ULEA UR6, UR10, UR29, 0xa ;  /* 0x0000001d0a067291 */ /* 0x000fe2000f8e50ff */
[----:B------:R-:W-:Y:S02]  /*3880*/  UMOV UR21, 0x40004040 ;  /* 0x4000404000157882 */ /* 0x000fe40000000000 */
[----:B-1----:R-:W-:Y:S01]  /*3890*/  @P0 SHF.L.U32 R0, R8, 0x1f, RZ ;  /* 0x0000001f08000819 */ /* 0x002fe200000006ff */
[----:B------:R-:W-:Y:S02]  /*38a0*/  UIADD3 UR20, UPT, UPT, UR6, 0x2, URZ ;  /* 0x0000000206147890 */ /* 0x000fe4000fffe0ff */
[----:B------:R-:W-:Y:S01]  /*38b0*/  UIADD3 UR16, UPT, UPT, UR6, 0x4, URZ ;  /* 0x0000000406107890 */ /* 0x000fe2000fffe0ff */
[----:B------:R2:W3:Y:S01]  /*38c0*/  @P0 SYNCS.PHASECHK.TRANS64.TRYWAIT P2, [UR4], R0 ;  /* 0x00000000ff0005a7 */ /* 0x0004e20008041104 */
[----:B------:R-:W-:Y:S02]  /*38d0*/  ULEA UR4, UR10, UR28, 0xa ;  /* 0x0000001c0a047291 */ /* 0x000fe4000f8e50ff */
[----:B------:R-:W-:Y:S02]  /*38e0*/  UIADD3 UR12, UPT, UPT, UR6, 0x6, URZ ;  /* 0x00000006060c7890 */ /* 0x000fe4000fffe0ff */
[----:B------:R-:W-:Y:S02]  /*38f0*/  UIADD3 UR18, UPT, UPT, UR4, 0x2, URZ ;  /* 0x0000000204127890 */ /* 0x000fe4000fffe0ff */
[----:B------:R-:W-:Y:S02]  /*3900*/  UIADD3 UR14, UPT, UPT, UR4, 0x4, URZ ;  /* 0x00000004040e7890 */ /* 0x000fe4000fffe0ff */
[----:B------:R-:W-:Y:S01]  /*3910*/  UIADD3 UR8, UPT, UPT, UR4, 0x6, URZ ;  /* 0x0000000604087890 */ /* 0x000fe2000fffe0ff */
[----:B------:R2:W-:Y:S01]  /*3920*/  UTCHMMA gdesc[UR4], gdesc[UR6], tmem[UR11], tmem[UR38], idesc[UR39], UP2 ;  /* 0x00ff2606040075ea */ /* 0x0005e2000900000b */
[----:B------:R-:W-:Y:S01]  /*3930*/  UPLOP3.LUT UP2, UPT, UPT, UPT, UPT, 0x80, 0x8 ;  /* 0x000000000008789c */ /* 0x000fe20003f4f070 */
[----:B------:R-:W-:Y:S01]  /*3940*/  UMOV UR19, 0x40004040 ;  /* 0x4000404000137882 */ /* 0x000fe20000000000 */
[----:B------:R-:W-:Y:S01]  /*3950*/  UMOV UR17, 0x40004040 ;  /* 0x4000404000117882 */ /* 0x000fe20000000000 */
[----:B------:R2:W-:Y:S01]  /*3960*/  UTCHMMA gdesc[UR18], gdesc[UR20], tmem[UR11], tmem[UR36], idesc[UR37], UPT ;  /* 0x00ff2414120075ea */ /* 0x0005e2000b80000b */
[----:B------:R-:W-:Y:S01]  /*3970*/  UMOV UR15, 0x40004040 ;  /* 0x40004040000f7882 */ /* 0x000fe20000000000 */
[----:B------:R-:W-:Y:S01]  /*3980*/  UMOV UR13, 0x40004040 ;  /* 0x40004040000d7882 */ /* 0x000fe20000000000 */
[----:B------:R-:W-:Y:S01]  /*3990*/  UMOV UR9, 0x40004040 ;  /* 0x4000404000097882 */ /* 0x000fe20000000000 */
[----:B------:R2:W-:Y:S01]  /*39a0*/  UTCHMMA gdesc[UR14], gdesc[UR16], tmem[UR11], tmem[UR34], idesc[UR35], UPT ;  /* 0x00ff22100e0075ea */ /* 0x0005e2000b80000b */
[----:B------:R2:W-:Y:S01]  /*39b0*/  UTCHMMA gdesc[UR8], gdesc[UR12], tmem[UR11], tmem[UR32], idesc[UR33], UPT ;  /* 0x00ff200c080075ea */ /* 0x0005e2000b80000b */
[----:B------:R2:W-:Y:S01]  /*39c0*/  UTCBAR.MULTICAST [UR25], URZ, UR27 ;  /* 0x000000ff190073e9 */ /* 0x0005e2000800081b */
[----:B------:R-:W-:Y:S01]  /*39d0*/  UMOV UR10, UR22 ;  /* 0x00000016000a7c82 */ /* 0x000fe20008000000 */
[----:B------:R-:W-:Y:S05]  /*39e0*/  BRA.U UP3, `(.L_x_67) ;  /* 0xfffffffd03507547 */ /* 0x000fea000b83ffff */
.L_x_64:
[----:B--2---:R-:W-:Y:S01]  /*39f0*/  UIADD3 UR4, UPT, UPT, UR31, 0x1, URZ ;  /* 0x000000011f047890 */ /* 0x004fe2000fffe0ff */
[C---:B------:R-:W-:Y:S01]  /*3a00*/  ISETP.NE.AND P0, PT, R10.reuse, 0x2, PT ;  /* 0x000000020a00780c */ /* 0x040fe20003f05270 */
[----:B------:R-:W-:Y:S02]  /*3a10*/  UIADD3 UR5, UPT, UPT, UR30, 0xd0, URZ ;  /* 0x000000d01e057890 */ /* 0x000fe4000fffe0ff */
[----:B------:R-:W-:Y:S01]  /*3a20*/  UISETP.NE.AND UP0, UPT, UR4, 0x4, UPT ;  /* 0x000000040400788c */ /* 0x000fe2000bf05270 */
[----:B-1----:R-:W-:Y:S02]  /*3a30*/  SEL R0, RZ, 0x1, P0 ;  /* 0x00000001ff007807 */ /* 0x002fe40000000000 */
[----:B------:R-:W-:Y:S01]  /*3a40*/  SEL R10, R10, RZ, P0 ;  /* 0x000000ff0a0a7207 */ /* 0x000fe20000000000 */
[----:B------:R-:W-:Y:S01]  /*3a50*/  USEL UR6, URZ, 0x1, UP0 ;  /* 0x00000001ff067887 */ /* 0x000fe20008000000 */
[----:B------:R-:W-:Y:S01]  /*3a60*/  LOP3.LUT R9, R9, R0, RZ, 0x3c, !PT ;  /* 0x0000000009097212 */ /* 0x000fe200078e3cff */
[----:B------:R-:W-:Y:S01]  /*3a70*/  USEL UR31, UR4, URZ, UP0 ;  /* 0x000000ff041f7287 */ /* 0x000fe20008000000 */
[----:B------:R1:W-:Y:S03]  /*3a80*/  UTCBAR [UR5], URZ ;  /* 0x000000ff050073e9 */ /* 0x0003e600080000ff */
[----:B------:R-:W-:Y:S01]  /*3a90*/  LOP3.LUT R11, R11, UR6, RZ, 0x3c, !PT ;  /* 0x000000060b0b7c12 */ /* 0x000fe2000f8e3cff */
[----:B------:R-:W-:Y:S07]  /*3aa0*/  @P1 BRA `(.L_x_68) ;  /* 0xfffffff800a01947 */ /* 0x000fee000383ffff */
[----:B------:R-:W2:Y:S01]  /*3ab0*/  S2UR UR8, SR_CgaCtaId ;  /* 0x00000000000879c3 */ /* 0x000ea20000008800 */
[----:B------:R-:W-:Y:S01]  /*3ac0*/  ELECT P0, URZ, PT ;  /* 0x0000000000ff782f */ /* 0x000fe20003800000 */
[----:B------:R-:W-:Y:S01]  /*3ad0*/  IMAD.MOV.U32 R0, RZ, RZ, 0x1 ;  /* 0x00000001ff007424 */ /* 0x000fe200078e00ff */
[----:B------:R-:W-:Y:S01]  /*3ae0*/  UIADD3 UR26, UPT, UPT, UR26, 0xf0, URZ ;  /* 0x000000f01a1a7890 */ /* 0x000fe2000fffe0ff */
[----:B------:R-:W-:Y:S01]  /*3af0*/  SHF.L.U32 R3, R11, 0x1f, RZ ;  /* 0x0000001f0b037819 */ /* 0x000fe200000006ff */
[----:B------:R-:W-:-:S03]  /*3b00*/  UMOV UR4, 0x40 ;  /* 0x0000004000047882 */ /* 0x000fc60000000000 */
[----:B------:R-:W-:Y:S01]  /*3b10*/  UVIRTCOUNT.DEALLOC.SMPOOL 0x80 ;  /* 0x000000800000784c */ /* 0x000fe20000000000 */
[----:B--2---:R-:W-:Y:S02]  /*3b20*/  ULEA UR8, UR8, UR4, 0x18 ;  /* 0x0000000408087291 */ /* 0x004fe4000f8ec0ff */
[----:B------:R-:W-:-:S07]  /*3b30*/  ULEA UR4, UR31, UR26, 0x3 ;  /* 0x0000001a1f047291 */ /* 0x000fce000f8e18ff */
[----:B------:R2:W-:Y:S02]  /*3b40*/  @P0 STS.U8 [UR8+0x1c], R0 ;  /* 0x00001c00ff000988 */ /* 0x0005e40008000008 */
[----:B------:R-:W4:Y:S02]  /*3b50*/  SYNCS.PHASECHK.TRANS64.TRYWAIT P0, [UR4], R3 ;  /* 0x00000003ff0075a7 */ /* 0x000f240008001104 */
[----:B--2-4-:R-:W-:Y:S05]  /*3b60*/  @!P0 BRA `(.L_x_69) ;  /* 0x0000005c00fc8947 */ /* 0x014fea0003800000 */
.L_x_164:
[----:B------:R-:W-:-:S04]  /*3b70*/  UIADD3 UR4, UPT, UPT, UR31, 0x1, URZ ;  /* 0x000000011f047890 */ /* 0x000fc8000fffe0ff */
[----:B------:R-:W-:-:S04]  /*3b80*/  UISETP.NE.AND UP0, UPT, UR4, 0x4, UPT ;  /* 0x000000040400788c */ /* 0x000fc8000bf05270 */
[----:B------:R-:W-:Y:S02]  /*3b90*/  USEL UR6, URZ, 0x1, UP0 ;  /* 0x00000001ff067887 */ /* 0x000fe40008000000 */
[----:B------:R-:W-:-:S04]  /*3ba0*/  USEL UR4, UR4, URZ, UP0 ;  /* 0x000000ff04047287 */ /* 0x000fc80008000000 */
[----:B-1----:R-:W-:Y:S01]  /*3bb0*/  ULEA UR5, UR4, UR26, 0x3 ;  /* 0x0000001a04057291 */ /* 0x002fe2000f8e18ff */
[----:B------:R-:W-:-:S04]  /*3bc0*/  LOP3.LUT R2, R11, UR6, RZ, 0x3c, !PT ;  /* 0x000000060b027c12 */ /* 0x000fc8000f8e3cff */
[----:B--2---:R-:W-:-:S04]  /*3bd0*/  SHF.L.U32 R3, R2, 0x1f, RZ ;  /* 0x0000001f02037819 */ /* 0x004fc800000006ff */
[----:B------:R-:W1:Y:S02]  /*3be0*/  SYNCS.PHASECHK.TRANS64.TRYWAIT P0, [UR5], R3 ;  /* 0x00000003ff0075a7 */ /* 0x000e640008001105 */
[----:B-1----:R-:W-:Y:S05]  /*3bf0*/  @!P0 BRA `(.L_x_70) ;  /* 0x0000005c00f08947 */ /* 0x002fea0003800000 */
.L_x_166:
        /* <DEDUP_REMOVED lines=9> */
.L_x_168:
[----:B------:R-:W-:-:S04]  /*3c90*/  UIADD3 UR4, UPT, UPT, UR4, 0x1, URZ ;  /* 0x0000000104047890 */ /* 0x000fc8000fffe0ff */
[----:B------:R-:W-:-:S04]  /*3ca0*/  UISETP.NE.AND UP0, UPT, UR4, 0x4, UPT ;  /* 0x000000040400788c */ /* 0x000fc8000bf05270 */
[----:B------:R-:W-:Y:S02]  /*3cb0*/  USEL UR5, URZ, 0x1, UP0 ;  /* 0x00000001ff057887 */ /* 0x000fe40008000000 */
[----:B------:R-:W-:-:S04]  /*3cc0*/  USEL UR4, UR4, URZ, UP0 ;  /* 0x000000ff04047287 */ /* 0x000fc80008000000 */
[----:B------:R-:W-:Y:S01]  /*3cd0*/  ULEA UR4, UR4, UR26, 0x3 ;  /* 0x0000001a04047291 */ /* 0x000fe2000f8e18ff */
[----:B-1----:R-:W-:-:S04]  /*3ce0*/  LOP3.LUT R3, R2, UR5, RZ, 0x3c, !PT ;  /* 0x0000000502037c12 */ /* 0x002fc8000f8e3cff */
[----:B------:R-:W-:-:S04]  /*3cf0*/  SHF.L.U32 R3, R3, 0x1f, RZ ;  /* 0x0000001f03037819 */ /* 0x000fc800000006ff */
[----:B------:R-:W1:Y:S02]  /*3d00*/  SYNCS.PHASECHK.TRANS64.TRYWAIT P0, [UR4], R3 ;  /* 0x00000003ff0075a7 */ /* 0x000e640008001104 */
[----:B-1----:R-:W-:Y:S05]  /*3d10*/  @!P0 BRA `(.L_x_72) ;  /* 0x0000005c00d88947 */ /* 0x002fea0003800000 */
.L_x_170:
[----:B------:R-:W-:Y:S01]  /*3d20*/  NOP ;  /* 0x0000000000007918 */ /* 0x000fe20000000000 */
[----:B-1----:R-:W1:Y:S01]  /*3d30*/  LDS R0, [UR8+0x14] ;  /* 0x00001408ff007984 */ /* 0x002e620008000800 */
[----:B------:R-:W-:Y:S01]  /*3d40*/  ULOP3.LUT UR4, UR42, 0xffff, URZ, 0xc0, !UPT ;  /* 0x0000ffff2a047892 */ /* 0x000fe2000f8ec0ff */
[----:B------:R-:W-:Y:S01]  /*3d50*/  UMOV UR5, 0xffff ;  /* 0x0000ffff00057882 */ /* 0x000fe20000000000 */
[----:B------:R-:W-:Y:S02]  /*3d60*/  UMOV UR6, 0x1 ;  /* 0x0000000100067882 */ /* 0x000fe40000000000 */
[----:B------:R-:W-:-:S04]  /*3d70*/  USHF.R.U32.HI UR4, URZ, 0x5, UR4 ;  /* 0x00000005ff047899 */ /* 0x000fc80008011604 */
[----:B------:R-:W-:Y:S02]  /*3d80*/  USHF.L.U32 UR5, UR5, UR4, URZ ;  /* 0x0000000405057299 */ /* 0x000fe400080006ff */
[----:B------:R-:W-:-:S04]  /*3d90*/  USHF.L.U32 UR4, UR6, UR4, URZ ;  /* 0x0000000406047299 */ /* 0x000fc800080006ff */
[----:B-1----:R-:W-:-:S04]  /*3da0*/  LOP3.LUT R0, R0, UR5, RZ, 0xc0, !PT ;  /* 0x0000000500007c12 */ /* 0x002fc8000f8ec0ff */
[----:B------:R-:W-:-:S13]  /*3db0*/  ISETP.NE.AND P0, PT, R0, UR5, PT ;  /* 0x0000000500007c0c */ /* 0x000fda000bf05270 */
[----:B------:R-:W-:Y:S05]  /*3dc0*/  @P0 BRA `(.L_x_73) ;  /* 0x0000000000580947 */ /* 0x000fea0003800000 */
[----:B------:R-:W1:Y:S02]  /*3dd0*/  LDS R0, [UR8+0x18] ;  /* 0x00001808ff007984 */ /* 0x000e640008000800 */
[----:B-1----:R-:W-:-:S04]  /*3de0*/  LOP3.LUT R0, R0, UR4, RZ, 0xc0, !PT ;  /* 0x0000000400007c12 */ /* 0x002fc8000f8ec0ff */
[----:B------:R-:W-:-:S13]  /*3df0*/  ISETP.NE.AND P0, PT, R0, UR4, PT ;  /* 0x0000000400007c0c */ /* 0x000fda000bf05270 */
[----:B------:R-:W-:Y:S05]  /*3e00*/  @P0 BRA `(.L_x_74) ;  /* 0x00000000003c0947 */ /* 0x000fea0003800000 */
[----:B------:R-:W1:Y:S01]  /*3e10*/  S2R R2, SR_LANEID ;  /* 0x0000000000027919 */ /* 0x000e620000000000 */
[----:B------:R-:W-:Y:S01]  /*3e20*/  ULOP3.LUT UR5, URZ, UR5, URZ, 0x33, !UPT ;  /* 0x00000005ff057292 */ /* 0x000fe2000f8e33ff */
[----:B------:R-:W-:Y:S01]  /*3e30*/  LOP3.LUT R4, RZ, UR4, RZ, 0x33, !PT ;  /* 0x00000004ff047c12 */ /* 0x000fe2000f8e33ff */
[----:B------:R-:W-:Y:S02]  /*3e40*/  VOTEU.ANY UR4, UPT, PT ;  /* 0x0000000000047886 */ /* 0x000fe400038e0100 */
[----:B------:R-:W-:Y:S01]  /*3e50*/  UFLO.U32 UR4, UR4 ;  /* 0x00000004000472bd */ /* 0x000fe200080e0000 */
[----:B------:R-:W2:Y:S01]  /*3e60*/  REDUX UR6, R4 ;  /* 0x00000000040673c4 */ /* 0x000ea20000000000 */
[----:B------:R-:W-:-:S06]  /*3e70*/  IMAD.U32 R0, RZ, RZ, UR5 ;  /* 0x00000005ff007e24 */ /* 0x000fcc000f8e00ff */
[----:B------:R4:W-:Y:S01]  /*3e80*/  UTCATOMSWS.AND URZ, UR5 ;  /* 0x0000000500ff79e3 */ /* 0x0009e20008000000 */
[----:B------:R-:W3:Y:S01]  /*3e90*/  REDUX UR7, R0 ;  /* 0x00000000000773c4 */ /* 0x000ee20000000000 */
[----:B-1----:R-:W-:Y:S01]  /*3ea0*/  ISETP.EQ.U32.AND P0, PT, R2, UR4, PT ;  /* 0x0000000402007c0c */ /* 0x002fe2000bf02070 */
[----:B--2---:R-:W-:Y:S01]  /*3eb0*/  IMAD.U32 R2, RZ, RZ, UR6 ;  /* 0x00000006ff027e24 */ /* 0x004fe2000f8e00ff */
[----:B---3--:R-:W-:-:S11]  /*3ec0*/  MOV R3, UR7 ;  /* 0x0000000700037c02 */ /* 0x008fd60008000f00 */
[----:B------:R4:W-:Y:S04]  /*3ed0*/  @P0 ATOMS.AND RZ, [UR8+0x14], R3 ;  /* 0x00001403ffff098c */ /* 0x0009e8000a800008 */
[----:B------:R4:W-:Y:S01]  /*3ee0*/  @P0 ATOMS.AND RZ, [UR8+0x18], R2 ;  /* 0x00001802ffff098c */ /* 0x0009e2000a800008 */
[----:B------:R-:W-:Y:S05]  /*3ef0*/  BRA `(.L_x_75) ;  /* 0x0000000000147947 */ /* 0x000fea0003800000 */
.L_x_74:
[----:B------:R-:W-:Y:S02]  /*3f00*/  MOV R2, 0x3f20 ;  /* 0x00003f2000027802 */ /* 0x000fe40000000f00 */
[----:B---3-5:R-:W-:Y:S05]  /*3f10*/  CALL.REL.NOINC `($__internal_0_$__cuda_sm10x_tcgen05_guardrail_trap_col_being_dealloced_not_returned_by_alloc) ;  /* 0x0000006000c07944 */ /* 0x028fea0003c00000 */
[----:B------:R-:W-:Y:S05]  /*3f20*/  BRA `(.L_x_75) ;  /* 0x0000000000087947 */ /* 0x000fea0003800000 */
.L_x_73:
[----:B------:R-:W-:Y:S02]  /*3f30*/  MOV R2, 0x3f50 ;  /* 0x00003f5000027802 */ /* 0x000fe40000000f00 */
[----:B---3-5:R-:W-:Y:S05]  /*3f40*/  CALL.REL.NOINC `($__internal_2_$__cuda_sm10x_tcgen05_guardrail_trap_unallocated_columns_being_dealloced) ;  /* 0x0000006000cc7944 */ /* 0x028fea0003c00000 */
.L_x_75:
[----:B------:R-:W-:Y:S01]  /*3f50*/  NOP ;  /* 0x0000000000007918 */ /* 0x000fe20000000000 */
[----:B----4-:R-:W-:Y:S05]  /*3f60*/  EXIT ;  /* 0x000000000000794d */ /* 0x010fea0003800000 */
.L_x_57:
[----:B------:R-:W-:-:S09]  /*3f70*/  UISETP.NE.OR UP0, UPT, UR17, 0x3, !UP3 ;  /* 0x000000031100788c */ /* 0x000fd2000df05670 */
[----:B------:R-:W-:Y:S05]  /*3f80*/  BRA.U UP0, `(.L_x_76) ;  /* 0x0000001100547547 */ /* 0x000fea000b800000 */
[----:B------:R-:W1:Y:S01]  /*3f90*/  LDCU UR31, c[0x0][0x370] ;  /* 0x00006e00ff1f77ac */ /* 0x000e620008000800 */
[----:B------:R-:W2:Y:S01]  /*3fa0*/  LDC.64 R16, c[0x0][0x348] ;  /* 0x0000d200ff107b82 */ /* 0x000ea20000000a00 */
[----:B------:R-:W-:Y:S02]  /*3fb0*/  HFMA2 R13, -RZ, RZ, 0, 0 ;  /* 0x00000000ff0d7431 */ /* 0x000fe400000001ff */
[----:B------:R-:W-:Y:S01]  /*3fc0*/  IMAD.MOV.U32 R15, RZ, RZ, 0x1 ;  /* 0x00000001ff0f7424 */ /* 0x000fe200078e00ff */
[----:B------:R-:W1:Y:S01]  /*3fd0*/  LDCU.128 UR48, c[0x0][0xb10] ;  /* 0x00016200ff3077ac */ /* 0x000e620008000c00 */
[----:B------:R-:W-:Y:S01]  /*3fe0*/  IMAD.MOV.U32 R14, RZ, RZ, RZ ;  /* 0x000000ffff0e7224 */ /* 0x000fe200078e00ff */
[----:B------:R-:W-:Y:S01]  /*3ff0*/  MOV R7, 0x2000 ;  /* 0x0000200000077802 */ /* 0x000fe20000000f00 */
[----:B------:R-:W3:Y:S01]  /*4000*/  LDCU UR30, c[0x0][0x374] ;  /* 0x00006e80ff1e77ac */ /* 0x000ee20008000800 */
[----:B------:R-:W4:Y:S01]  /*4010*/  LDC.64 R2, c[0x0][0x888] ;  /* 0x00022200ff027b82 */ /* 0x000f220000000a00 */
[----:B------:R-:W3:Y:S01]  /*4020*/  LDCU UR15, c[0x0][0xb0c] ;  /* 0x00016180ff0f77ac */ /* 0x000ee20008000800 */
[----:B------:R-:W2:Y:S06]  /*4030*/  LDCU UR40, c[0x0][0xb20] ;  /* 0x00016400ff2877ac */ /* 0x000eac0008000800 */
[----:B------:R-:W4:Y:S01]  /*4040*/  LDC.64 R4, c[0x0][0x890] ;  /* 0x00022400ff047b82 */ /* 0x000f220000000a00 */
[----:B------:R-:W2:Y:S01]  /*4050*/  LDCU UR4, c[0x0][0xb30] ;  /* 0x00016600ff0477ac */ /* 0x000ea20008000800 */
[----:B------:R-:W-:Y:S01]  /*4060*/  UMOV UR21, 0x400 ;  /* 0x0000040000157882 */ /* 0x000fe20000000000 */
[----:B-1----:R-:W-:-:S02]  /*4070*/  UIMAD.WIDE.U32 UR6, UR31, UR48, URZ ;  /* 0x000000301f0672a5 */ /* 0x002fc4000f8e00ff */
[----:B---3--:R-:W-:Y:S02]  /*4080*/  UIMAD.WIDE.U32 UR8, UR30, UR51, URZ ;  /* 0x000000331e0872a5 */ /* 0x008fe4000f8e00ff */
[----:B------:R-:W-:Y:S02]  /*4090*/  ULEA UR21, UR47, UR21, 0x18 ;  /* 0x000000152f157291 */ /* 0x000fe4000f8ec0ff */
[----:B------:R-:W-:Y:S02]  /*40a0*/  UPLOP3.LUT UP3, UPT, UPT, UPT, UPT, 0x40, 0x4 ;  /* 0x000000000004789c */ /* 0x000fe40003f6e870 */
[----:B------:R-:W-:Y:S01]  /*40b0*/  UIADD3 UR37, UPT, UPT, UR21, 0x78, URZ ;  /* 0x0000007815257890 */ /* 0x000fe2000fffe0ff */
[----:B------:R-:W-:Y:S01]  /*40c0*/  UMOV UR6, UR7 ;  /* 0x0000000700067c82 */ /* 0x000fe20008000000 */
[----:B------:R-:W-:Y:S01]  /*40d0*/  UMOV UR38, UR9 ;  /* 0x0000000900267c82 */ /* 0x000fe20008000000 */
[----:B------:R-:W-:Y:S02]  /*40e0*/  UISETP.GE.AND UP0, UPT, UR42, 0x1, UPT ;  /* 0x000000012a00788c */ /* 0x000fe4000bf06270 */
[----:B------:R-:W-:Y:S01]  /*40f0*/  UISETP.NE.AND UP4, UPT, UR42, 0x1, UPT ;  /* 0x000000012a00788c */ /* 0x000fe2000bf85270 */
[----:B------:R-:W1:Y:S01]  /*4100*/  LDCU.64 UR22, c[0x0][0xb28] ;  /* 0x00016500ff1677ac */ /* 0x000e620008000a00 */
[----:B------:R-:W-:-:S02]  /*4110*/  UISETP.NE.AND UP6, UPT, UR15, 0x1, UPT ;  /* 0x000000010f00788c */ /* 0x000fc4000bfc5270 */
[----:B------:R-:W-:Y:S02]  /*4120*/  UISETP.NE.AND UP5, UPT, UR50, 0x1, UPT ;  /* 0x000000013200788c */ /* 0x000fe4000bfa5270 */
[----:B------:R-:W-:Y:S02]  /*4130*/  UIADD3 UR33, UPT, UPT, UR21, 0x60, URZ ;  /* 0x0000006015217890 */ /* 0x000fe4000fffe0ff */
[----:B------:R-:W-:Y:S02]  /*4140*/  UIADD3 UR25, UPT, UPT, UR21, 0x68, URZ ;  /* 0x0000006815197890 */ /* 0x000fe4000fffe0ff */
[----:B------:R-:W-:Y:S02]  /*4150*/  UIADD3 UR17, UPT, UPT, UR21, 0x70, URZ ;  /* 0x0000007015117890 */ /* 0x000fe4000fffe0ff */
[----:B------:R-:W-:Y:S02]  /*4160*/  UPRMT UR37, UR47, 0x654, UR37 ;  /* 0x000006542f257896 */ /* 0x000fe40008000025 */
[----:B------:R-:W-:-:S02]  /*4170*/  USHF.R.U32.HI UR39, URZ, UR49, UR6 ;  /* 0x00000031ff277299 */ /* 0x000fc40008011606 */
[----:B--2---:R-:W-:Y:S02]  /*4180*/  USHF.R.U32.HI UR38, URZ, UR40, UR38 ;  /* 0x00000028ff267299 */ /* 0x004fe40008011626 */
[----:B------:R-:W-:-:S11]  /*4190*/  UISETP.NE.AND UP2, UPT, UR4, 0x1, UPT ;  /* 0x000000010400788c */ /* 0x000fd6000bf45270 */
.L_x_87:
[C---:B------:R-:W-:Y:S02]  /*41a0*/  LEA R12, R14.reuse, UR21, 0x3 ;  /* 0x000000150e0c7c11 */ /* 0x040fe4000f8e18ff */
[----:B------:R-:W-:Y:S02]  /*41b0*/  SHF.L.U32 R9, R13, 0x1f, RZ ;  /* 0x0000001f0d097819 */ /* 0x000fe400000006ff */
[----:B------:R-:W-:Y:S02]  /*41c0*/  LEA R10, R14, UR21, 0x4 ;  /* 0x000000150e0a7c11 */ /* 0x000fe4000f8e20ff */
[----:B--2---:R-:W2:Y:S02]  /*41d0*/  SYNCS.PHASECHK.TRANS64.TRYWAIT P0, [R12+URZ+0xb0], R9 ;  /* 0x0000b0090c0075a7 */ /* 0x004ea400080011ff */
[----:B--2---:R-:W-:Y:S05]  /*41e0*/  @!P0 BRA `(.L_x_77) ;  /* 0x0000005800bc8947 */ /* 0x004fea0003800000 */
.L_x_171:
[----:B--2---:R-:W2:Y:S01]  /*41f0*/  LDS.128 R8, [R10+0x140] ;  /* 0x000140000a087984 */ /* 0x004ea20000000c00 */
[----:B------:R-:W-:Y:S01]  /*4200*/  UISETP.GE.AND UP0, UPT, UR42, 0x1, UPT ;  /* 0x000000012a00788c */ /* 0x000fe2000bf06270 */
[----:B------:R-:W-:Y:S01]  /*4210*/  @!PT LDS RZ, [RZ] ;  /* 0x00000000fffff984 */ /* 0x000fe20000000800 */
[----:B------:R-:W-:Y:S01]  /*4220*/  @!PT LDS RZ, [RZ] ;  /* 0x00000000fffff984 */ /* 0x000fe20000000800 */
[----:B------:R-:W-:Y:S01]  /*4230*/  @!PT LDS RZ, [RZ] ;  /* 0x00000000fffff984 */ /* 0x000fe20000000800 */
[----:B------:R-:W-:Y:S01]  /*4240*/  @!PT LDS RZ, [RZ] ;  /* 0x00000000fffff984 */ /* 0x000fe20000000800 */
[----:B------:R3:W-:Y:S06]  /*4250*/  MEMBAR.ALL.CTA ;  /* 0x0000000000007992 */ /* 0x0007ec0000008000 */
[----:B---3--:R-:W3:Y:S01]  /*4260*/  FENCE.VIEW.ASYNC.S ;  /* 0x00000000000073c6 */ /* 0x008ee20000000000 */
[----:B--2---:R-:W-:Y:S11]  /*4270*/  LOP3.LUT P0, RZ, R10, 0x1, RZ, 0xc0, !PT ;  /* 0x000000010aff7812 */ /* 0x004ff6000780c0ff */
[----:B------:R-:W-:Y:S02]  /*4280*/  @!UPT UIADD3 URZ, UPT, UPT, URZ, URZ, URZ ;  /* 0x000000fffffff290 */ /* 0x000fe4000fffe0ff */
[----:B---3--:R-:W-:Y:S01]  /*4290*/  VOTEU.ANY UP1, P0 ;  /* 0x0000000000ff7886 */ /* 0x008fe20000020100 */
[----:B------:R-:W-:Y:S11]  /*42a0*/  PLOP3.LUT P0, PT, PT, PT, UP1, 0x80, 0x8 ;  /* 0x000000000008781c */ /* 0x000ff60003f0f018 */
[----:B------:R-:W-:Y:S02]  /*42b0*/  @!UPT UIADD3 URZ, UPT, UPT, URZ, URZ, URZ ;  /* 0x000000fffffff290 */ /* 0x000fe4000fffe0ff */
[----:B------:R-:W-:Y:S02]  /*42c0*/  @P0 SHF.R.U32.HI R0, RZ, 0x10, R9 ;  /* 0x00000010ff000819 */ /* 0x000fe40000011609 */
[----:B------:R-:W-:Y:S02]  /*42d0*/  @P0 MOV R6, R8 ;  /* 0x0000000800060202 */ /* 0x000fe40000000f00 */
[----:B------:R-:W-:Y:S01]  /*42e0*/  @P0 R2UR UR4, R0 ;  /* 0x00000000000402ca */ /* 0x000fe200000e0000 */
[----:B------:R-:W-:Y:S01]  /*42f0*/  VIADD R0, R12, 0xc0 ;  /* 0x000000c00c007836 */ /* 0x000fe20000000000 */
[----:B------:R-:W-:Y:S02]  /*4300*/  @P0 LOP3.LUT R8, R9, 0xffff, RZ, 0xc0, !PT ;  /* 0x0000ffff09080812 */ /* 0x000fe400078ec0ff */
[----:B------:R-:W-:Y:S02]  /*4310*/  @P0 R2UR UR6, R6 ;  /* 0x00000000060602ca */ /* 0x000fe400000e0000 */
[----:B------:R-:W-:Y:S02]  /*4320*/  PRMT R0, RZ, 0x654, R0 ;  /* 0x00000654ff007816 */ /* 0x000fe40000000000 */
[----:B------:R-:W-:Y:S02]  /*4330*/  @P0 R2UR UR5, R8 ;  /* 0x00000000080502ca */ /* 0x000fe400000e0000 */
[----:B------:R2:W-:Y:S03]  /*4340*/  SYNCS.ARRIVE.TRANS64.RED.A1T0 RZ, [R0+URZ], RZ ;  /* 0x000000ff00ff79a7 */ /* 0x0005e600081004ff */
[----:B------:R-:W-:Y:S04]  /*4350*/  @UP1 UMOV UR29, UR4 ;  /* 0x00000004001d1c82 */ /* 0x000fe80008000000 */
[----:B------:R-:W-:Y:S04]  /*4360*/  @UP1 UMOV UR14, UR6 ;  /* 0x00000006000e1c82 */ /* 0x000fe80008000000 */
[----:B------:R-:W-:Y:S01]  /*4370*/  @UP1 UMOV UR13, UR5 ;  /* 0x00000005000d1c82 */ /* 0x000fe20008000000 */
[----:B------:R-:W-:Y:S05]  /*4380*/  BRA.U !UP0, `(.L_x_78) ;  /* 0x0000000108a47547 */ /* 0x000fea000b800000 */
[----:B------:R-:W-:Y:S02]  /*4390*/  UIMAD.WIDE.U32 UR18, UR13, UR51, URZ ;  /* 0x000000330d1272a5 */ /* 0x000fe4000f8e00ff */
[----:B------:R-:W-:Y:S02]  /*43a0*/  UIMAD.WIDE.U32 UR26, UR14, UR48, URZ ;  /* 0x000000300e1a72a5 */ /* 0x000fe4000f8e00ff */
[----:B------:R-:W-:Y:S02]  /*43b0*/  USEL UR4, UR30, UR38, !UP5 ;  /* 0x000000261e047287 */ /* 0x000fe4000e800000 */
[----:B------:R-:W-:Y:S02]  /*43c0*/  USEL UR7, UR31, UR39, !UP6 ;  /* 0x000000271f077287 */ /* 0x000fe4000f000000 */
[----:B-1----:R-:W-:Y:S02]  /*43d0*/  UIMAD.WIDE.U32 UR8, UR4, UR22, URZ ;  /* 0x00000016040872a5 */ /* 0x002fe4000f8e00ff */
[----:B------:R-:W-:Y:S01]  /*43e0*/  UIMAD.WIDE.U32 UR10, UR7, UR22, URZ ;  /* 0x00000016070a72a5 */ /* 0x000fe2000f8e00ff */
[----:B------:R-:W-:Y:S02]  /*43f0*/  UMOV UR5, UR19 ;  /* 0x0000001300057c82 */ /* 0x000fe40008000000 */
[----:B------:R-:W-:Y:S03]  /*4400*/  USHF.R.U32.HI UR6, URZ, UR40, UR5 ;  /* 0x00000028ff067299 */ /* 0x000fe60008011605 */
[----:B------:R-:W-:Y:S01]  /*4410*/  UMOV UR5, UR27 ;  /* 0x0000001b00057c82 */ /* 0x000fe20008000000 */
[----:B------:R-:W-:Y:S02]  /*4420*/  USEL UR6, UR13, UR6, !UP5 ;  /* 0x000000060d067287 */ /* 0x000fe4000e800000 */
[----:B------:R-:W-:Y:S03]  /*4430*/  USHF.R.U32.HI UR12, URZ, UR49, UR5 ;  /* 0x00000031ff0c7299 */ /* 0x000fe60008011605 */
[----:B------:R-:W-:Y:S02]  /*4440*/  UMOV UR5, UR9 ;  /* 0x0000000900057c82 */ /* 0x000fe40008000000 */
[----:B------:R-:W-:Y:S03]  /*4450*/  @UP4 USHF.R.U32.HI UR4, URZ, UR23, UR5 ;  /* 0x00000017ff044299 */ /* 0x000fe60008011605 */
[----:B------:R-:W-:Y:S01]  /*4460*/  UMOV UR5, UR11 ;  /* 0x0000000b00057c82 */ /* 0x000fe20008000000 */
[----:B------:R-:W-:Y:S02]  /*4470*/  UIMAD UR4, UR42, UR4, URZ ;  /* 0x000000042a0472a4 */ /* 0x000fe4000f8e02ff */
[----:B------:R-:W-:Y:S02]  /*4480*/  @UP4 USHF.R.U32.HI UR7, URZ, UR23, UR5 ;  /* 0x00000017ff074299 */ /* 0x000fe40008011605 */
[----:B------:R-:W-:Y:S02]  /*4490*/  UIMAD.WIDE.U32 UR10, UR6, UR22, URZ ;  /* 0x00000016060a72a5 */ /* 0x000fe4000f8e00ff */
[----:B------:R-:W-:Y:S02]  /*44a0*/  USEL UR5, UR14, UR12, !UP6 ;  /* 0x0000000c0e057287 */ /* 0x000fe4000f000000 */
[----:B------:R-:W-:Y:S02]  /*44b0*/  UIMAD UR8, UR42, UR7, URZ ;  /* 0x000000072a0872a4 */ /* 0x000fe4000f8e02ff */
[----:B------:R-:W-:Y:S03]  /*44c0*/  UISETP.GE.AND UP0, UPT, UR6, UR4, UPT ;  /* 0x000000040600728c */ /* 0x000fe6000bf06270 */
[----:B------:R-:W-:Y:S01]  /*44d0*/  UMOV UR4, UR11 ;  /* 0x0000000b00047c82 */ /* 0x000fe20008000000 */
[----:B------:R-:W-:Y:S02]  /*44e0*/  UISETP.GE.OR UP0, UPT, UR5, UR8, UP0 ;  /* 0x000000080500728c */ /* 0x000fe40008706670 */
[----:B------:R-:W-:Y:S02]  /*44f0*/  USHF.R.U32.HI UR4, URZ, UR23, UR4 ;  /* 0x00000017ff047299 */ /* 0x000fe40008011604 */
[----:B------:R-:W-:Y:S02]  /*4500*/  UIMAD.WIDE.U32 UR8, UR5, UR22, URZ ;  /* 0x00000016050872a5 */ /* 0x000fe4000f8e00ff */
[----:B------:R-:W-:Y:S04]  /*4510*/  USEL UR10, UR6, UR4, !UP4 ;  /* 0x00000004060a7287 */ /* 0x000fe8000e000000 */
[----:B------:R-:W-:Y:S01]  /*4520*/  UIADD3 UR11, UPT, UPT, -UR10, URZ, URZ ;  /* 0x000000ff0a0b7290 */ /* 0x000fe2000fffe1ff */
[----:B------:R-:W-:Y:S02]  /*4530*/  @!UP0 UMOV UR4, UR9 ;  /* 0x0000000900048c82 */ /* 0x000fe40008000000 */
[----:B------:R-:W-:Y:S02]  /*4540*/  @!UP0 USHF.R.U32.HI UR4, URZ, UR23, UR4 ;  /* 0x00000017ff048299 */ /* 0x000fe40008011604 */
[----:B------:R-:W-:Y:S02]  /*4550*/  UIMAD UR8, UR42, UR11, UR6 ;  /* 0x0000000b2a0872a4 */ /* 0x000fe4000f8e0206 */
[----:B------:R-:W-:Y:S04]  /*4560*/  @!UP0 USEL UR4, UR5, UR4, !UP4 ;  /* 0x0000000405048287 */ /* 0x000fe8000e000000 */
[----:B------:R-:W-:Y:S02]  /*4570*/  @!UP0 UIMAD UR8, UR7, UR8, UR4 ;  /* 0x00000008070882a4 */ /* 0x000fe4000f8e0204 */
[----:B------:R-:W-:Y:S02]  /*4580*/  @!UP0 UIADD3 UR9, UPT, UPT, UR10, -UR4, URZ ;  /* 0x800000040a098290 */ /* 0x000fe4000fffe0ff */
[----:B------:R-:W-:Y:S02]  /*4590*/  UIADD3 UR4, UPT, UPT, -UR5, URZ, URZ ;  /* 0x000000ff05047290 */ /* 0x000fe4000fffe1ff */
[----:B------:R-:W-:Y:S02]  /*45a0*/  UIADD3 UR7, UPT, UPT, -UR6, URZ, URZ ;  /* 0x000000ff06077290 */ /* 0x000fe4000fffe1ff */
[----:B------:R-:W-:Y:S02]  /*45b0*/  @!UP0 UIMAD UR6, UR9, UR42, UR5 ;  /* 0x0000002a090682a4 */ /* 0x000fe4000f8e0205 */
[----:B------:R-:W-:Y:S02]  /*45c0*/  UIMAD UR14, UR15, UR4, UR14 ;  /* 0x000000040f0e72a4 */ /* 0x000fe4000f8e020e */
[----:B------:R-:W-:Y:S01]  /*45d0*/  UIMAD UR13, UR50, UR7, UR13 ;  /* 0x00000007320d72a4 */ /* 0x000fe2000f8e020d */
[----:B------:R-:W-:Y:S02]  /*45e0*/  @!UP0 UMOV UR5, UR8 ;  /* 0x0000000800058c82 */ /* 0x000fe40008000000 */
[----:B------:R-:W-:Y:S02]  /*45f0*/  UIMAD UR14, UR5, UR15, UR14 ;  /* 0x0000000f050e72a4 */ /* 0x000fe4000f8e020e */
[----:B------:R-:W-:Y:S11]  /*4600*/  UIMAD UR13, UR6, UR50, UR13 ;  /* 0x00000032060d72a4 */ /* 0x000ff6000f8e020d */
[----:B------:R-:W-:Y:S01]  /*4610*/  @!UPT UIADD3 URZ, UPT, UPT, URZ, URZ, URZ ;  /* 0x000000fffffff290 */ /* 0x000fe2000fffe0ff */
.L_x_78:
[----:B------:R-:W3:Y:S01]  /*4620*/  @!UP2 LDCU.128 UR8, c[0x0][0xb10] ;  /* 0x00016200ff08a7ac */ /* 0x000ee20008000c00 */
[C---:B----4-:R-:W-:Y:S02]  /*4630*/  ISETP.NE.U32.AND P1, PT, R4.reuse, RZ, PT ;  /* 0x000000ff0400720c */ /* 0x050fe40003f25070 */
[----:B------:R-:W-:Y:S02]  /*4640*/  ISETP.NE.U32.AND P0, PT, R4, RZ, PT ;  /* 0x000000ff0400720c */ /* 0x000fe40003f05070 */
[C---:B------:R-:W-:Y:S02]  /*4650*/  ISETP.NE.AND.EX P1, PT, R5.reuse, RZ, PT, P1 ;  /* 0x000000ff0500720c */ /* 0x040fe40003f25310 */
[----:B------:R-:W-:Y:S01]  /*4660*/  ISETP.NE.AND.EX P0, PT, R5, RZ, PT, P0 ;  /* 0x000000ff0500720c */ /* 0x000fe20003f05300 */
[----:B------:R-:W4:Y:S01]  /*4670*/  @!UP2 LDCU UR5, c[0x0][0xb0c] ;  /* 0x00016180ff05a7ac */ /* 0x000f220008000800 */
[----:B------:R-:W-:Y:S01]  /*4680*/  SHF.L.U32 R9, R15, 0x1f, RZ ;  /* 0x0000001f0f097819 */ /* 0x000fe200000006ff */
[----:B------:R-:W-:Y:S02]  /*4690*/  USHF.L.U32 UR35, UR16, 0x7, URZ ;  /* 0x0000000710237899 */ /* 0x000fe400080006ff */
[----:B------:R-:W-:Y:S02]  /*46a0*/  USHF.L.U32 UR34, UR20, 0x7, URZ ;  /* 0x0000000714227899 */ /* 0x000fe400080006ff */
[----:B---3--:R-:W-:Y:S07]  /*46b0*/  UIMAD.WIDE.U32 UR6, UR14, UR8, URZ ;  /* 0x000000080e0672a5 */ /* 0x008fee000f8e00ff */
[----:B------:R-:W-:Y:S01]  /*46c0*/  @!UP2 UMOV UR4, UR7 ;  /* 0x000000070004ac82 */ /* 0x000fe20008000000 */
[----:B----4-:R-:W-:Y:S02]  /*46d0*/  @!UP2 UISETP.NE.AND UP0, UPT, UR5, 0x1, UPT ;  /* 0x000000010500a88c */ /* 0x010fe4000bf05270 */
[----:B------:R-:W-:Y:S02]  /*46e0*/  @!UP2 USHF.R.U32.HI UR4, URZ, UR9, UR4 ;  /* 0x00000009ff04a299 */ /* 0x000fe40008011604 */
[----:B------:R-:W-:Y:S02]  /*46f0*/  UIMAD.WIDE.U32 UR6, UR13, UR11, URZ ;  /* 0x0000000b0d0672a5 */ /* 0x000fe4000f8e00ff */
[----:B------:R-:W-:Y:S02]  /*4700*/  @!UP2 USEL UR8, UR14, UR4, !UP0 ;  /* 0x000000040e08a287 */ /* 0x000fe4000c000000 */
[----:B------:R-:W-:Y:S03]  /*4710*/  @!UP2 UISETP.NE.AND UP0, UPT, UR10, 0x1, UPT ;  /* 0x000000010a00a88c */ /* 0x000fe6000bf05270 */
[----:B------:R-:W-:Y:S02]  /*4720*/  @!UP2 UMOV UR6, UR7 ;  /* 0x000000070006ac82 */ /* 0x000fe40008000000 */
[----:B------:R-:W3:Y:S02]  /*4730*/  @!UP2 LDCU UR4, c[0x0][0xb20] ;  /* 0x00016400ff04a7ac */ /* 0x000ee40008000800 */
[----:B---3--:R-:W-:Y:S04]  /*4740*/  @!UP2 USHF.R.U32.HI UR6, URZ, UR4, UR6 ;  /* 0x00000004ff06a299 */ /* 0x008fe80008011606 */
[----:B------:R-:W-:Y:S04]  /*4750*/  @!UP2 USEL UR6, UR13, UR6, !UP0 ;  /* 0x000000060d06a287 */ /* 0x000fe8000c000000 */
[----:B------:R-:W-:Y:S02]  /*4760*/  @!UP2 UIADD3 UR4, UPT, UPT, -UR8, UR6, URZ ;  /* 0x000000060804a290 */ /* 0x000fe4000fffe1ff */
[----:B------:R-:W-:Y:S02]  /*4770*/  @!UP2 UIADD3 UR6, UPT, UPT, UR8, -UR6, URZ ;  /* 0x800000060806a290 */ /* 0x000fe4000fffe0ff */
[----:B------:R-:W-:Y:S02]  /*4780*/  @!UP2 UIMAD UR14, UR4, UR5, UR14 ;  /* 0x00000005040ea2a4 */ /* 0x000fe4000f8e020e */
[----:B------:R-:W-:Y:S01]  /*4790*/  @!UP2 UIMAD UR13, UR6, UR10, UR13 ;  /* 0x0000000a060da2a4 */ /* 0x000fe2000f8e020d */
[----:B------:R-:W-:Y:S11]  /*47a0*/  BRA.U UP3, `(.L_x_79) ;  /* 0x0000000103107547 */ /* 0x000ff6000b800000 */
[----:B--2---:R-:W-:Y:S04]  /*47b0*/  MOV R0, UR43 ;  /* 0x0000002b00007c02 */ /* 0x004fe80008000f00 */
[----:B------:R-:W-:Y:S04]  /*47c0*/  SHF.L.U32 R11, R0, 0x1f, RZ ;  /* 0x0000001f000b7819 */ /* 0x000fe800000006ff */
[----:B------:R-:W2:Y:S02]  /*47d0*/  SYNCS.PHASECHK.TRANS64.TRYWAIT P2, [UR21+0xa8], R11 ;  /* 0x0000a80bff0075a7 */ /* 0x000ea40008041115 */
[----:B--2---:R-:W-:Y:S05]  /*47e0*/  @!P2 BRA `(.L_x_80) ;  /* 0x000000540050a947 */ /* 0x004fea0003800000 */
.L_x_79:
[----:B------:R-:W-:Y:S05]  /*47f0*/  @!P1 BRA `(.L_x_81) ;  /* 0x0000000000309947 */ /* 0x000fea0003800000 */
[----:B------:R-:W-:Y:S01]  /*4800*/  ISETP.NE.U32.AND P1, PT, R2, RZ, PT ;  /* 0x000000ff0200720c */ /* 0x000fe20003f25070 */
[----:B------:R-:W3:Y:S01]  /*4810*/  LDCU.64 UR4, c[0x0][0x358] ;  /* 0x00006b00ff0477ac */ /* 0x000ee20008000a00 */
[----:B------:R-:W-:Y:S02]  /*4820*/  IMAD.MOV.U32 R80, RZ, RZ, 0x1 ;  /* 0x00000001ff507424 */ /* 0x000fe400078e00ff */
[----:B------:R-:W-:Y:S11]  /*4830*/  ISETP.NE.AND.EX P1, PT, R3, RZ, PT, P1 ;  /* 0x000000ff0300720c */ /* 0x000ff60003f25310 */
[----:B------:R-:W-:Y:S02]  /*4840*/  @!UPT UIADD3 URZ, UPT, UPT, URZ, URZ, URZ ;  /* 0x000000fffffff290 */ /* 0x000fe4000fffe0ff */
[----:B--2---:R-:W2:Y:S01]  /*4850*/  @P1 LDC.64 R10, c[0x0][0x888] ;  /* 0x00022200ff0a1b82 */ /* 0x004ea20000000a00 */
[----:B------:R-:W-:Y:S04]  /*4860*/  @P1 IMAD R0, R4, UR36, RZ ;  /* 0x0000002404001c24 */ /* 0x000fe8000f8e02ff */
[----:B--2---:R-:W-:Y:S04]  /*4870*/  @P1 IMAD.WIDE R10, R0, 0x4, R10 ;  /* 0x00000004000a1825 */ /* 0x004fe800078e020a */
[----:B------:R-:W-:Y:S01]  /*4880*/  HFMA2 R0, -RZ, RZ, 0, 5.9604644775390625e-08 ;  /* 0x00000001ff007431 */ /* 0x000fe200000001ff */
[----:B---3-5:R3:W5:Y:S04]  /*4890*/  @P1 LDG.E R41, desc[UR4][R10.64] ;  /* 0x000000040a291981 */ /* 0x028768000c1e1900 */
[----:B------:R-:W-:Y:S01]  /*48a0*/  @!P1 PRMT R80, R0, 0x7610, R80 ;  /* 0x0000761000509816 */ /* 0x000fe20000000050 */
[----:B---3--:R-:W4:Y:S06]  /*48b0*/  @!P1 LDC R41, c[0x0][0x880] ;  /* 0x00022000ff299b82 */ /* 0x008f2c0000000800 */
.L_x_81:
[----:B----45:R-:W-:Y:S01]  /*48c0*/  @!P0 FSETP.EQ.AND P1, PT, R41, RZ, PT ;  /* 0x000000ff2900820b */ /* 0x030fe20003f22000 */
[----:B------:R-:W-:Y:S01]  /*48d0*/  @!UPT UIADD3 URZ, UPT, UPT, URZ, URZ, URZ ;  /* 0x000000fffffff290 */ /* 0x000fe2000fffe0ff */
[----:B------:R-:W-:Y:S11]  /*48e0*/  @!P0 BRA `(.L_x_82) ;  /* 0x0000000000188947 */ /* 0x000ff60003800000 */
[----:B------:R-:W-:Y:S02]  /*48f0*/  LOP3.LUT P0, RZ, R80, 0xff, RZ, 0xc0, !PT ;  /* 0x000000ff50ff7812 */ /* 0x000fe4000780c0ff */
[----:B------:R-:W-:Y:S04]  /*4900*/  ISETP.NE.U32.AND P1, PT, R2, RZ, PT ;  /* 0x000000ff0200720c */ /* 0x000fe80003f25070 */
[----:B------:R-:W-:Y:S04]  /*4910*/  ISETP.NE.AND.EX P1, PT, R3, RZ, PT, P1 ;  /* 0x000000ff0300720c */ /* 0x000fe80003f25310 */
[----:B------:R-:W-:Y:S03]  /*4920*/  PLOP3.LUT P1, PT, P1, PT, PT, 0x8, 0x80 ;  /* 0x000000000080781c */ /* 0x000fe60000f2e170 */
[----:B------:R-:W-:Y:S11]  /*4930*/  @P0 FSETP.EQ.AND P1, PT, R41, RZ, PT ;  /* 0x000000ff2900020b */ /* 0x000ff60003f22000 */
[----:B------:R-:W-:Y:S02]  /*4940*/  @!UPT UIADD3 URZ, UPT, UPT, URZ, URZ, URZ ;  /* 0x000000fffffff290 */ /* 0x000fe4000fffe0ff */
.L_x_82:
[----:B------:R-:W3:Y:S01]  /*4950*/  SYNCS.PHASECHK.TRANS64.TRYWAIT P2, [UR21+0x80], R9 ;  /* 0x00008009ff0075a7 */ /* 0x000ee20008041115 */
[----:B------:R-:W-:Y:S04]  /*4960*/  ELECT P0, URZ, PT ;  /* 0x0000000000ff782f */ /* 0x000fe80003800000 */
[----:B------:R-:W-:Y:S11]  /*4970*/  PLOP3.LUT P1, PT, P1, P0, PT, 0xf2, 0x2f ;  /* 0x00000000002f781c */ /* 0x000ff60000f21e72 */
[----:B------:R-:W-:Y:S02]  /*4980*/  @!UPT UIADD3 URZ, UPT, UPT, URZ, URZ, URZ ;  /* 0x000000fffffff290 */ /* 0x000fe4000fffe0ff */
[----:B------:R-:W-:Y:S05]  /*4990*/  @!P1 IADD3 R8, P0, PT, R16, 0x580, RZ ;  /* 0x0000058010089810 */ /* 0x000fea0007f1e0ff */
[----:B------:R-:W-:Y:S01]  /*49a0*/  @!P1 IMAD.X R6, RZ, RZ, R17, P0 ;  /* 0x000000ffff069224 */ /* 0x000fe200000e0611 */
[----:B---3--:R-:W-:Y:S07]  /*49b0*/  @!P2 BRA `(.L_x_83) ;  /* 0x0000005000f4a947 */ /* 0x008fee0003800000 */
.L_x_174:
[----:B------:R-:W-:Y:S01]  /*49c0*/  @!P1 R2UR UR5, R8 ;  /* 0x00000000080592ca */ /* 0x000fe200000e0000 */
[----:B------:R-:W-:Y:S01]  /*49d0*/  VOTEU.ALL UP0, P1 ;  /* 0x0000000000ff7886 */ /* 0x000fe20000800000 */
[----:B------:R-:W-:Y:S01]  /*49e0*/  @!P1 R2UR UR4, R6 ;  /* 0x00000000060492ca */ /* 0x000fe200000e0000 */
[----:B--2---:R-:W-:Y:S01]  /*49f0*/  @!P1 IMAD.MOV.U32 R0, RZ, RZ, 0x2000 ;  /* 0x00002000ff009424 */ /* 0x004fe200078e00ff */
[----:B------:R-:W-:Y:S01]  /*4a00*/  UMOV UR8, 0x0 ;  /* 0x0000000000087882 */ /* 0x000fe20000000000 */
[----:B------:R-:W-:Y:S01]  /*4a10*/  UMOV UR9, 0x10000000 ;  /* 0x1000000000097882 */ /* 0x000fe20000000000 */
[----:B------:R-:W-:Y:S01]  /*4a20*/  @!UP0 UIADD3 UR32, UPT, UPT, UR21, 0x200, URZ ;  /* 0x0000020015208890 */ /* 0x000fe2000fffe0ff */
[----:B------:R-:W-:Y:S01]  /*4a30*/  @!P1 IADD3 R8, P0, PT, R16, 0x580, RZ ;  /* 0x0000058010089810 */ /* 0x000fe20007f1e0ff */
[----:B------:R-:W-:Y:S01]  /*4a40*/  VOTEU.ALL UP0, P1 ;  /* 0x0000000000ff7886 */ /* 0x000fe20000800000 */
[----:B------:R-:W-:Y:S03]  /*4a50*/  UPRMT UR6, UR47, 0x654, UR33 ;  /* 0x000006542f067896 */ /* 0x000fe60008000021 */
[----:B------:R-:W-:Y:S02]  /*4a60*/  @!P1 IMAD.X R6, RZ, RZ, R17, P0 ;  /* 0x000000ffff069224 */ /* 0x000fe400000e0611 */
[----:B------:R-:W-:Y:S02]  /*4a70*/  IMAD.U32 R10, RZ, RZ, UR5 ;  /* 0x00000005ff0a7e24 */ /* 0x000fe4000f8e00ff */
[----:B------:R-:W-:Y:S03]  /*4a80*/  IMAD.U32 R11, RZ, RZ, UR4 ;  /* 0x00000004ff0b7e24 */ /* 0x000fe6000f8e00ff */
[----:B------:R-:W-:Y:S02]  /*4a90*/  @!P1 R2UR UR4, R10 ;  /* 0x000000000a0492ca */ /* 0x000fe400000e0000 */
[----:B------:R-:W-:Y:S11]  /*4aa0*/  @!P1 R2UR UR5, R11 ;  /* 0x000000000b0592ca */ /* 0x000ff600000e0000 */
[----:B------:R-:W-:Y:S02]  /*4ab0*/  @!UPT UIADD3 URZ, UPT, UPT, URZ, URZ, URZ ;  /* 0x000000fffffff290 */ /* 0x000fe4000fffe0ff */
[----:B------:R2:W-:Y:S01]  /*4ac0*/  @!UP0 UTMALDG.3D [UR32], [UR4], desc[UR8] ;  /* 0x00000820040085b4 */ /* 0x0005e20008011000 */
[----:B------:R2:W-:Y:S01]  /*4ad0*/  @!P1 SYNCS.ARRIVE.TRANS64.RED.A0TR RZ, [UR21+0x60], R0 ;  /* 0x00006000ffff99a7 */ /* 0x0005e20008300415 */
[----:B------:R-:W-:Y:S01]  /*4ae0*/  SYNCS.ARRIVE.TRANS64.RED.A1T0 RZ, [UR6], RZ ;  /* 0x000000ffffff79a7 */ /* 0x000fe20008100406 */
[----:B------:R-:W3:Y:S02]  /*4af0*/  SYNCS.PHASECHK.TRANS64.TRYWAIT P2, [UR21+0x88], R9 ;  /* 0x00008809ff0075a7 */ /* 0x000ee40008041115 */
[----:B--23--:R-:W-:Y:S05]  /*4b00*/  @!P2 BRA `(.L_x_84) ;  /* 0x0000005000b8a947 */ /* 0x00cfea0003800000 */
.L_x_176:
        /* <DEDUP_REMOVED lines=8> */
[----:B------:R-:W-:Y:S01]  /*4b90*/  @!UP0 UIADD3 UR24, UPT, UPT, UR21, 0x2200, URZ ;  /* 0x0000220015188890 */ /* 0x000fe2000fffe0ff */
[----:B------:R-:W-:Y:S01]  /*4ba0*/  VOTEU.ALL UP0, P1 ;  /* 0x0000000000ff7886 */ /* 0x000fe20000800000 */
[----:B------:R-:W-:Y:S01]  /*4bb0*/  UMOV UR27, UR35 ;  /* 0x00000023001b7c82 */ /* 0x000fe20008000000 */
[----:B------:R-:W-:Y:S02]  /*4bc0*/  UMOV UR28, UR36 ;  /* 0x00000024001c7c82 */ /* 0x000fe40008000000 */
[----:B------:R-:W-:Y:S01]  /*4bd0*/  IMAD.U32 R10, RZ, RZ, UR5 ;  /* 0x00000005ff0a7e24 */ /* 0x000fe2000f8e00ff */
[----:B------:R-:W-:Y:S01]  /*4be0*/  UPRMT UR6, UR47, 0x654, UR25 ;  /* 0x000006542f067896 */ /* 0x000fe20008000019 */
[----:B------:R-:W-:Y:S02]  /*4bf0*/  IMAD.U32 R11, RZ, RZ, UR4 ;  /* 0x00000004ff0b7e24 */ /* 0x000fe4000f8e00ff */
[----:B------:R-:W-:Y:S01]  /*4c00*/  @!P1 IMAD.X R6, RZ, RZ, R17, P0 ;  /* 0x000000ffff069224 */ /* 0x000fe200000e0611 */
        /* <DEDUP_REMOVED lines=8> */
.L_x_178:
[----:B------:R-:W-:Y:S01]  /*4c90*/  @!P1 R2UR UR5, R8 ;  /* 0x00000000080592ca */ /* 0x000fe200000e0000 */
[----:B------:R-:W-:Y:S01]  /*4ca0*/  VOTEU.ALL UP0, P1 ;  /* 0x0000000000ff7886 */ /* 0x000fe20000800000 */
[----:B------:R-:W-:Y:S01]  /*4cb0*/  @!P1 R2UR UR4, R6 ;  /* 0x00000000060492ca */ /* 0x000fe200000e0000 */
[----:B--2---:R-:W-:Y:S01]  /*4cc0*/  @!P1 IMAD.MOV.U32 R0, RZ, RZ, 0x2000 ;  /* 0x00002000ff009424 */ /* 0x004fe200078e00ff */
[----:B------:R-:W-:Y:S01]  /*4cd0*/  UMOV UR8, 0x0 ;  /* 0x0000000000087882 */ /* 0x000fe20000000000 */
[----:B------:R-:W-:Y:S01]  /*4ce0*/  UMOV UR9, 0x10000000 ;  /* 0x1000000000097882 */ /* 0x000fe20000000000 */
[----:B------:R-:W-:Y:S01]  /*4cf0*/  @!UP0 UIADD3 UR18, UPT, UPT, UR34, 0x40, URZ ;  /* 0x0000004022128890 */ /* 0x000fe2000fffe0ff */
[----:B------:R-:W-:Y:S01]  /*4d00*/  VIADD R14, R14, 0x1 ;  /* 0x000000010e0e7836 */ /* 0x000fe20000000000 */
[----:B------:R-:W-:Y:S01]  /*4d10*/  @!UP0 UIADD3 UR16, UPT, UPT, UR21, 0x4200, URZ ;  /* 0x0000420015108890 */ /* 0x000fe2000fffe0ff */
[----:B------:R-:W-:Y:S01]  /*4d20*/  VOTEU.ALL UP0, P1 ;  /* 0x0000000000ff7886 */ /* 0x000fe20000800000 */
[----:B------:R-:W-:Y:S01]  /*4d30*/  UMOV UR19, UR35 ;  /* 0x0000002300137c82 */ /* 0x000fe20008000000 */
[----:B------:R-:W-:Y:S02]  /*4d40*/  UMOV UR20, UR36 ;  /* 0x0000002400147c82 */ /* 0x000fe40008000000 */
[----:B------:R-:W-:Y:S01]  /*4d50*/  IMAD.U32 R10, RZ, RZ, UR5 ;  /* 0x00000005ff0a7e24 */ /* 0x000fe2000f8e00ff */
[----:B------:R-:W-:Y:S01]  /*4d60*/  UPRMT UR6, UR47, 0x654, UR17 ;  /* 0x000006542f067896 */ /* 0x000fe20008000011 */
        /* <DEDUP_REMOVED lines=9> */
.L_x_180:
[----:B------:R-:W-:Y:S01]  /*4e00*/  @!P1 IADD3 R6, P0, PT, R16, 0x580, RZ ;  /* 0x0000058010069810 */ /* 0x000fe20007f1e0ff */
[----:B------:R-:W-:Y:S01]  /*4e10*/  VOTEU.ALL UP0, P1 ;  /* 0x0000000000ff7886 */ /* 0x000fe20000800000 */
[----:B------:R-:W-:Y:S01]  /*4e20*/  UMOV UR6, 0x0 ;  /* 0x0000000000067882 */ /* 0x000fe20000000000 */
[----:B------:R-:W-:Y:S01]  /*4e30*/  UMOV UR7, 0x10000000 ;  /* 0x1000000000077882 */ /* 0x000fe20000000000 */
[----:B------:R-:W-:Y:S01]  /*4e40*/  @!P1 R2UR UR5, R6 ;  /* 0x00000000060592ca */ /* 0x000fe200000e0000 */
[----:B--2---:R-:W-:Y:S01]  /*4e50*/  @!P1 IMAD.X R0, RZ, RZ, R17, P0 ;  /* 0x000000ffff009224 */ /* 0x004fe200000e0611 */
[----:B------:R-:W-:Y:S01]  /*4e60*/  @!UP0 UIADD3 UR10, UPT, UPT, UR34, 0x60, URZ ;  /* 0x00000060220a8890 */ /* 0x000fe2000fffe0ff */
[----:B------:R-:W-:Y:S01]  /*4e70*/  R2UR UR16, R82 ;  /* 0x00000000521072ca */ /* 0x000fe200000e0000 */
[----:B------:R-:W-:Y:S01]  /*4e80*/  @!UP0 UIADD3 UR8, UPT, UPT, UR21, 0x6200, URZ ;  /* 0x0000620015088890 */ /* 0x000fe2000fffe0ff */
[----:B------:R-:W-:Y:S01]  /*4e90*/  ISETP.NE.AND P0, PT, R14, 0x2, PT ;  /* 0x000000020e00780c */ /* 0x000fe20003f05270 */
[----:B------:R-:W-:Y:S01]  /*4ea0*/  @!UP0 UIADD3 UR9, UPT, UPT, UR21, 0x78, URZ ;  /* 0x0000007815098890 */ /* 0x000fe2000fffe0ff */
[----:B------:R-:W-:Y:S01]  /*4eb0*/  @!P1 R2UR UR4, R0 ;  /* 0x00000000000492ca */ /* 0x000fe200000e0000 */
[----:B------:R-:W-:Y:S01]  /*4ec0*/  VOTEU.ALL UP0, P1 ;  /* 0x0000000000ff7886 */ /* 0x000fe20000800000 */
[----:B------:R-:W-:Y:S01]  /*4ed0*/  UMOV UR11, UR35 ;  /* 0x00000023000b7c82 */ /* 0x000fe20008000000 */
[----:B------:R-:W-:Y:S01]  /*4ee0*/  UMOV UR12, UR36 ;  /* 0x00000024000c7c82 */ /* 0x000fe20008000000 */
[----:B------:R-:W-:Y:S01]  /*4ef0*/  SEL R0, RZ, 0x1, P0 ;  /* 0x00000001ff007807 */ /* 0x000fe20000000000 */
[----:B------:R-:W-:Y:S01]  /*4f00*/  UIADD3 UR20, UPT, UPT, UR13, UR63, URZ ;  /* 0x0000003f0d147290 */ /* 0x000fe2000fffe0ff */
[----:B------:R-:W-:Y:S01]  /*4f10*/  IMAD.U32 R8, RZ, RZ, UR5 ;  /* 0x00000005ff087e24 */ /* 0x000fe2000f8e00ff */
[----:B------:R-:W-:Y:S01]  /*4f20*/  LOP3.LUT R15, R15, 0x1, RZ, 0x3c, !PT ;  /* 0x000000010f0f7812 */ /* 0x000fe200078e3cff */
[----:B------:R-:W-:Y:S01]  /*4f30*/  UPLOP3.LUT UP3, UPT, UPT, UPT, UPT, 0x80, 0x8 ;  /* 0x000000000008789c */ /* 0x000fe20003f6f070 */
[----:B------:R-:W-:Y:S01]  /*4f40*/  LOP3.LUT R13, R13, R0, RZ, 0x3c, !PT ;  /* 0x000000000d0d7212 */ /* 0x000fe200078e3cff */
[----:B------:R-:W-:Y:S01]  /*4f50*/  UIADD3 UR16, UPT, UPT, UR14, UR16, URZ ;  /* 0x000000100e107290 */ /* 0x000fe2000fffe0ff */
[----:B------:R-:W-:Y:S01]  /*4f60*/  SEL R14, R14, RZ, P0 ;  /* 0x000000ff0e0e7207 */ /* 0x000fe20000000000 */
[----:B------:R-:W-:Y:S01]  /*4f70*/  UMOV UR36, UR29 ;  /* 0x0000001d00247c82 */ /* 0x000fe20008000000 */
[----:B------:R-:W-:Y:S01]  /*4f80*/  IMAD.U32 R9, RZ, RZ, UR4 ;  /* 0x00000004ff097e24 */ /* 0x000fe2000f8e00ff */
[----:B------:R-:W-:Y:S04]  /*4f90*/  @!P1 R2UR UR4, R8 ;  /* 0x00000000080492ca */ /* 0x000fe800000e0000 */
[----:B------:R-:W-:Y:S11]  /*4fa0*/  @!P1 R2UR UR5, R9 ;  /* 0x00000000090592ca */ /* 0x000ff600000e0000 */
[----:B------:R-:W-:Y:S02]  /*4fb0*/  @!UPT UIADD3 URZ, UPT, UPT, URZ, URZ, URZ ;  /* 0x000000fffffff290 */ /* 0x000fe4000fffe0ff */
[----:B------:R2:W-:Y:S01]  /*4fc0*/  @!UP0 UTMALDG.3D [UR8], [UR4], desc[UR6] ;  /* 0x00000608040085b4 */ /* 0x0005e20008011000 */
[----:B------:R2:W-:Y:S01]  /*4fd0*/  @!P1 SYNCS.ARRIVE.TRANS64.RED.A0TR RZ, [UR21+0x78], R7 ;  /* 0x00007807ffff99a7 */ /* 0x0005e20008300415 */
[----:B------:R-:W-:Y:S01]  /*4fe0*/  SYNCS.ARRIVE.TRANS64.RED.A1T0 RZ, [UR37], RZ ;  /* 0x000000ffffff79a7 */ /* 0x000fe20008100425 */
[----:B------:R-:W-:Y:S05]  /*4ff0*/  BRA.U UP1, `(.L_x_87) ;  /* 0xfffffff101687547 */ /* 0x000fea000b83ffff */
[----:B------:R-:W-:-:S04]  /*5000*/  SHF.L.U32 R3, R15, 0x1f, RZ ;  /* 0x0000001f0f037819 */ /* 0x000fc800000006ff */
[----:B------:R-:W3:Y:S02]  /*5010*/  SYNCS.PHASECHK.TRANS64.TRYWAIT P0, [UR21+0x80], R3 ;  /* 0x00008003ff0075a7 */ /* 0x000ee40008001115 */
[----:B---3--:R-:W-:Y:S05]  /*5020*/  @!P0 BRA `(.L_x_88) ;  /* 0x0000004c00b88947 */ /* 0x008fea0003800000 */
.L_x_182:
[----:B------:R-:W4:Y:S02]  /*5030*/  SYNCS.PHASECHK.TRANS64.TRYWAIT P0, [UR21+0x88], R3 ;  /* 0x00008803ff0075a7 */ /* 0x000f240008001115 */
[----:B----4-:R-:W-:Y:S05]  /*5040*/  @!P0 BRA `(.L_x_89) ;  /* 0x0000004c00c88947 */ /* 0x010fea0003800000 */
.L_x_184:
[----:B------:R-:W4:Y:S02]  /*5050*/  SYNCS.PHASECHK.TRANS64.TRYWAIT P0, [UR21+0x90], R3 ;  /* 0x00009003ff0075a7 */ /* 0x000f240008001115 */
[----:B----4-:R-:W-:Y:S05]  /*5060*/  @!P0 BRA `(.L_x_90) ;  /* 0x0000004c00d88947 */ /* 0x010fea0003800000 */
.L_x_186:
[----:B---3--:R-:W-:-:S07]  /*5070*/  MOV R0, UR21 ;  /* 0x0000001500007c02 */ /* 0x008fce0008000f00 */
.L_x_91:
[----:B---3--:R-:W-:-:S04]  /*5080*/  SHF.L.U32 R3, R15, 0x1f, RZ ;  /* 0x0000001f0f037819 */ /* 0x008fc800000006ff */
[----:B------:R3:W4:Y:S03]  /*5090*/  SYNCS.PHASECHK.TRANS64.TRYWAIT P0, [R0+URZ+0x98], R3 ;  /* 0x00009803000075a7 */ /* 0x00072600080011ff */
[----:B----4-:R-:W-:Y:S05]  /*50a0*/  @!P0 NANOSLEEP.SYNCS 0x989680 ;  /* 0x009896800000895d */ /* 0x010fea0003900000 */
[----:B------:R-:W4:Y:S02]  /*50b0*/  @!P0 SYNCS.PHASECHK.TRANS64 P0, [R0+URZ+0x98], R3 ;  /* 0x00009803000085a7 */ /* 0x000f2400080010ff */
[----:B-12-4-:R-:W-:Y:S05]  /*50c0*/  @P0 EXIT ;  /* 0x000000000000094d */ /* 0x016fea0003800000 */
[----:B------:R-:W-:Y:S05]  /*50d0*/  BRA `(.L_x_91) ;  /* 0xfffffffc00e87947 */ /* 0x000fea000383ffff */
.L_x_76:
[----:B------:R-:W-:-:S06]  /*50e0*/  UISETP.GE.AND UP0, UPT, UR17, 0x4, UPT ;  /* 0x000000041100788c */ /* 0x000fcc000bf06270 */
[----:B------:R-:W-:-:S13]  /*50f0*/  PLOP3.LUT P0, PT, PT, PT, UP0, 0x80, 0x8 ;  /* 0x000000000008781c */ /* 0x000fda0003f0f008 */
[----:B------:R-:W-:Y:S05]  /*5100*/  @!P0 EXIT ;  /* 0x000000000000894d */ /* 0x000fea0003800000 */
[----:B------:R-:W-:Y:S01]  /*5110*/  BAR.SYNC.DEFER_BLOCKING 0x6, 0xa0 ;  /* 0x0182800000007b1d */ /* 0x000fe20000010000 */
[C---:B------:R-:W-:Y:S01]  /*5120*/  IMAD.SHL.U32 R2, R94.reuse, 0x20, RZ ;  /* 0x000000205e027824 */ /* 0x040fe200078e00ff */
[C---:B------:R-:W-:Y:S01]  /*5130*/  SHF.L.U32 R37, R94.reuse, 0x10, RZ ;  /* 0x000000105e257819 */ /* 0x040fe200000006ff */
[C---:B------:R-:W-:Y:S01]  /*5140*/  IMAD.SHL.U32 R93, R94.reuse, 0x4, RZ ;  /* 0x000000045e5d7824 */ /* 0x040fe200078e00ff */
[----:B------:R-:W-:Y:S01]  /*5150*/  LOP3.LUT R95, R94, 0x60, RZ, 0xc0, !PT ;  /* 0x000000605e5f7812 */ /* 0x000fe200078ec0ff */
[----:B------:R-:W-:Y:S01]  /*5160*/  HFMA2 R86, -RZ, RZ, 0, 0 ;  /* 0x00000000ff567431 */ /* 0x000fe200000001ff */
[----:B------:R-:W-:Y:S02]  /*5170*/  UMOV UR44, 0x400 ;  /* 0x00000400002c7882 */ /* 0x000fe40000000000 */
[----:B------:R-:W1:Y:S01]  /*5180*/  LDC.64 R78, c[0x0][0x8b0] ;  /* 0x00022c00ff4e7b82 */ /* 0x000e620000000a00 */
[----:B------:R-:W-:Y:S01]  /*5190*/  ULEA UR44, UR47, UR44, 0x18 ;  /* 0x0000002c2f2c7291 */ /* 0x000fe2000f8ec0ff */
[----:B------:R-:W-:Y:S01]  /*51a0*/  LOP3.LUT R6, R2, 0xc0, RZ, 0xc0, !PT ;  /* 0x000000c002067812 */ /* 0x000fe200078ec0ff */
[----:B------:R-:W2:Y:S01]  /*51b0*/  LDCU.64 UR6, c[0x0][0x890] ;  /* 0x00011200ff0677ac */ /* 0x000ea20008000a00 */
[----:B------:R-:W-:Y:S01]  /*51c0*/  LOP3.LUT R92, R94, 0x2, RZ, 0xc0, !PT ;  /* 0x000000025e5c7812 */ /* 0x000fe200078ec0ff */
[----:B------:R-:W-:Y:S01]  /*51d0*/  IMAD.MOV.U32 R90, RZ, RZ, 0x1 ;  /* 0x00000001ff5a7424 */ /* 0x000fe200078e00ff */
[----:B------:R-:W-:Y:S01]  /*51e0*/  LOP3.LUT R93, R6, 0x18, R93, 0xf8, !PT ;  /* 0x00000018065d7812 */ /* 0x000fe200078ef85d */
[----:B------:R-:W-:Y:S01]  /*51f0*/  UIADD3 UR4, UPT, UPT, UR44, 0x200, URZ ;  /* 0x000002002c047890 */ /* 0x000fe2000fffe0ff */
[----:B------:R-:W3:Y:S01]  /*5200*/  LDC.64 R76, c[0x0][0x8a8] ;  /* 0x00022a00ff4c7b82 */ /* 0x000ee20000000a00 */
[----:B------:R-:W-:Y:S01]  /*5210*/  LOP3.LUT R37, R37, 0x600000, RZ, 0xc0, !PT ;  /* 0x0060000025257812 */ /* 0x000fe200078ec0ff */
[----:B------:R-:W-:Y:S01]  /*5220*/  IMAD.MOV.U32 R36, RZ, RZ, RZ ;  /* 0x000000ffff247224 */ /* 0x000fe200078e00ff */
[----:B------:R-:W-:-:S02]  /*5230*/  LOP3.LUT R93, R93, 0xf20, R2, 0xf8, !PT ;  /* 0x00000f205d5d7812 */ /* 0x000fc400078ef802 */
[----:B------:R-:W-:Y:S01]  /*5240*/  CS2R R88, SRZ ;  /* 0x0000000000587805 */ /* 0x000fe2000001ff00 */
[----:B------:R-:W-:Y:S01]  /*5250*/  IMAD.U32 R84, RZ, RZ, UR4 ;  /* 0x00000004ff547e24 */ /* 0x000fe2000f8e00ff */
[----:B------:R-:W-:Y:S01]  /*5260*/  LOP3.LUT R94, R94, 0x4, RZ, 0xc0, !PT ;  /* 0x000000045e5e7812 */ /* 0x000fe200078ec0ff */
[----:B------:R-:W4:Y:S01]  /*5270*/  LDCU UR60, c[0x0][0x370] ;  /* 0x00006e00ff3c77ac */ /* 0x000f220008000800 */
[----:B------:R-:W4:Y:S02]  /*5280*/  LDS R0, [UR44+0x160] ;  /* 0x0001602cff007984 */ /* 0x000f240008000800 */
[----:B------:R-:W-:Y:S01]  /*5290*/  LEA R93, R93, R84, 0x1 ;  /* 0x000000545d5d7211 */ /* 0x000fe200078e08ff */
[----:B------:R-:W1:Y:S01]  /*52a0*/  LDCU UR43, c[0x0][0xb0c] ;  /* 0x00016180ff2b77ac */ /* 0x000e620008000800 */
[----:B--2---:R-:W-:Y:S01]  /*52b0*/  IMAD.U32 R97, RZ, RZ, UR6 ;  /* 0x00000006ff617e24 */ /* 0x004fe2000f8e00ff */
[----:B------:R-:W-:Y:S02]  /*52c0*/  MOV R96, UR7 ;  /* 0x0000000700607c02 */ /* 0x000fe40008000f00 */
[--C-:B------:R-:W-:Y:S01]  /*52d0*/  IMAD R92, R92, -0x10, R93.reuse ;  /* 0xfffffff05c5c7824 */ /* 0x100fe200078e025d */
[----:B------:R-:W2:Y:S01]  /*52e0*/  LDCU UR39, c[0x0][0xb30] ;  /* 0x00016600ff2777ac */ /* 0x000ea20008000800 */
[----:B------:R-:W-:Y:S01]  /*52f0*/  IMAD R91, R94, -0x10, R93 ;  /* 0xfffffff05e5b7824 */ /* 0x000fe200078e025d */
[----:B------:R-:W1:Y:S01]  /*5300*/  LDCU.64 UR54, c[0x0][0x888] ;  /* 0x00011100ff3677ac */ /* 0x000e620008000a00 */
[----:B------:R-:W1:Y:S01]  /*5310*/  LDCU.64 UR40, c[0x0][0xb28] ;  /* 0x00016500ff2877ac */ /* 0x000e620008000a00 */
[----:B------:R-:W1:Y:S01]  /*5320*/  LDCU.128 UR56, c[0x0][0xb10] ;  /* 0x00016200ff3877ac */ /* 0x000e620008000c00 */
[----:B------:R-:W1:Y:S01]  /*5330*/  LDCU UR53, c[0x0][0x374] ;  /* 0x00006e80ff3577ac */ /* 0x000e620008000800 */
[----:B------:R-:W-:Y:S01]  /*5340*/  UMOV UR52, URZ ;  /* 0x000000ff00347c82 */ /* 0x000fe20008000000 */
[----:B------:R-:W-:Y:S01]  /*5350*/  UMOV UR46, URZ ;  /* 0x000000ff002e7c82 */ /* 0x000fe20008000000 */
[----:B-1234-:R-:W-:-:S07]  /*5360*/  IMAD.IADD R37, R0, 0x1, R37 ;  /* 0x0000000100257824 */ /* 0x01efce00078e0225 */
.L_x_135:
[----:B------:R-:W-:Y:S02]  /*5370*/  LEA R3, R86, UR44, 0x3 ;  /* 0x0000002c56037c11 */ /* 0x000fe4000f8e18ff */
[----:B------:R-:W-:Y:S02]  /*5380*/  SHF.L.U32 R0, R88, 0x1f, RZ ;  /* 0x0000001f58007819 */ /* 0x000fe400000006ff */
[----:B------:R-:W-:Y:S02]  /*5390*/  LEA R5, R86, UR44, 0x4 ;  /* 0x0000002c56057c11 */ /* 0x000fe4000f8e20ff */
[----:B-1----:R-:W1:Y:S02]  /*53a0*/  SYNCS.PHASECHK.TRANS64.TRYWAIT P0, [R3+URZ+0xb0], R0 ;  /* 0x0000b000030075a7 */ /* 0x002e6400080011ff */
[----:B-12---:R-:W-:Y:S05]  /*53b0*/  @!P0 BRA `(.L_x_92) ;  /* 0x0000004c001c8947 */ /* 0x006fea0003800000 */
.L_x_187:
        /* <DEDUP_REMOVED lines=11> */
[----:B------:R-:W-:Y:S01]  /*5470*/  PLOP3.LUT P0, PT, PT, PT, UP1, 0x80, 0x8 ;  /* 0x000000000008781c */ /* 0x000fe20003f0f018 */
[----:B------:R-:W-:Y:S11]  /*5480*/  UP2UR UR62, UPR, URZ, 0x2 ;  /* 0x00000002ff3e7883 */ /* 0x000ff60008000000 */
[----:B------:R-:W-:Y:S01]  /*5490*/  @!UPT UIADD3 URZ, UPT, UPT, URZ, URZ, URZ ;  /* 0x000000fffffff290 */ /* 0x000fe2000fffe0ff */
[----:B-1----:R-:W-:Y:S02]  /*54a0*/  @P0 SHF.R.U32.HI R0, RZ, 0x10, R5 ;  /* 0x00000010ff000819 */ /* 0x002fe40000011605 */
        /* <DEDUP_REMOVED lines=12> */
[----:B------:R-:W2:Y:S01]  /*5570*/  LDCU UR12, c[0x0][0xb20] ;  /* 0x00016400ff0c77ac */ /* 0x000ea20008000800 */
[----:B------:R-:W-:Y:S02]  /*5580*/  UIMAD.WIDE.U32 UR4, UR53, UR59, URZ ;  /* 0x0000003b350472a5 */ /* 0x000fe4000f8e00ff */
[----:B------:R-:W-:Y:S02]  /*5590*/  UIMAD.WIDE.U32 UR6, UR60, UR56, URZ ;  /* 0x000000383c0672a5 */ /* 0x000fe4000f8e00ff */
[----:B------:R-:W-:Y:S02]  /*55a0*/  UISETP.NE.AND UP0, UPT, UR58, 0x1, UPT ;  /* 0x000000013a00788c */ /* 0x000fe4000bf05270 */
[----:B------:R-:W-:Y:S02]  /*55b0*/  UIMAD.WIDE.U32 UR8, UR37, UR59, URZ ;  /* 0x0000003b250872a5 */ /* 0x000fe4000f8e00ff */
[----:B------:R-:W-:Y:S02]  /*55c0*/  UIMAD.WIDE.U32 UR10, UR38, UR56, URZ ;  /* 0x00000038260a72a5 */ /* 0x000fe4000f8e00ff */
[----:B------:R-:W-:Y:S02]  /*55d0*/  UISETP.NE.AND UP1, UPT, UR43, 0x1, UPT ;  /* 0x000000012b00788c */ /* 0x000fe4000bf25270 */
[----:B------:R-:W-:Y:S01]  /*55e0*/  UISETP.NE.AND UP2, UPT, UR42, 0x1, UPT ;  /* 0x000000012a00788c */ /* 0x000fe2000bf45270 */
[----:B------:R-:W-:Y:S02]  /*55f0*/  UMOV UR4, UR5 ;  /* 0x0000000500047c82 */ /* 0x000fe40008000000 */
[----:B--2---:R-:W-:Y:S03]  /*5600*/  USHF.R.U32.HI UR5, URZ, UR12, UR4 ;  /* 0x0000000cff057299 */ /* 0x004fe60008011604 */
[----:B------:R-:W-:Y:S02]  /*5610*/  UMOV UR4, UR7 ;  /* 0x0000000700047c82 */ /* 0x000fe40008000000 */
[----:B------:R-:W-:Y:S02]  /*5620*/  USHF.R.U32.HI UR7, URZ, UR57, UR4 ;  /* 0x00000039ff077299 */ /* 0x000fe40008011604 */
[----:B------:R-:W-:Y:S02]  /*5630*/  USEL UR4, UR53, UR5, !UP0 ;  /* 0x0000000535047287 */ /* 0x000fe4000c000000 */
[----:B------:R-:W-:Y:S01]  /*5640*/  USEL UR7, UR60, UR7, !UP1 ;  /* 0x000000073c077287 */ /* 0x000fe2000c800000 */
[----:B------:R-:W-:Y:S01]  /*5650*/  UMOV UR5, UR9 ;  /* 0x0000000900057c82 */ /* 0x000fe20008000000 */
[----:B------:R-:W-:Y:S02]  /*5660*/  UIMAD.WIDE.U32 UR8, UR4, UR40, URZ ;  /* 0x00000028040872a5 */ /* 0x000fe4000f8e00ff */
[----:B------:R-:W-:Y:S03]  /*5670*/  USHF.R.U32.HI UR6, URZ, UR12, UR5 ;  /* 0x0000000cff067299 */ /* 0x000fe60008011605 */
[----:B------:R-:W-:Y:S01]  /*5680*/  UMOV UR5, UR11 ;  /* 0x0000000b00057c82 */ /* 0x000fe20008000000 */
[----:B------:R-:W-:Y:S02]  /*5690*/  UIMAD.WIDE.U32 UR10, UR7, UR40, URZ ;  /* 0x00000028070a72a5 */ /* 0x000fe4000f8e00ff */
[----:B------:R-:W-:Y:S02]  /*56a0*/  USHF.R.U32.HI UR12, URZ, UR57, UR5 ;  /* 0x00000039ff0c7299 */ /* 0x000fe40008011605 */
[----:B------:R-:W-:Y:S01]  /*56b0*/  USEL UR6, UR37, UR6, !UP0 ;  /* 0x0000000625067287 */ /* 0x000fe2000c000000 */
[----:B------:R-:W-:Y:S02]  /*56c0*/  UMOV UR5, UR9 ;  /* 0x0000000900057c82 */ /* 0x000fe40008000000 */
[----:B------:R-:W-:Y:S01]  /*56d0*/  UMOV UR10, UR11 ;  /* 0x0000000b000a7c82 */ /* 0x000fe20008000000 */
[----:B------:R-:W-:Y:S02]  /*56e0*/  @UP2 USHF.R.U32.HI UR4, URZ, UR41, UR5 ;  /* 0x00000029ff042299 */ /* 0x000fe40008011605 */
[----:B------:R-:W-:Y:S02]  /*56f0*/  @UP2 USHF.R.U32.HI UR7, URZ, UR41, UR10 ;  /* 0x00000029ff072299 */ /* 0x000fe4000801160a */
[----:B------:R-:W-:Y:S02]  /*5700*/  UIMAD UR4, UR42, UR4, URZ ;  /* 0x000000042a0472a4 */ /* 0x000fe4000f8e02ff */
        /* <DEDUP_REMOVED lines=8> */
[----:B------:R-:W-:Y:S02]  /*5790*/  USEL UR11, UR6, UR4, !UP2 ;  /* 0x00000004060b7287 */ /* 0x000fe4000d000000 */
[----:B------:R-:W-:Y:S02]  /*57a0*/  UIADD3 UR8, UPT, UPT, -UR5, URZ, URZ ;  /* 0x000000ff05087290 */ /* 0x000fe4000fffe1ff */
[----:B------:R-:W-:Y:S01]  /*57b0*/  UIADD3 UR10, UPT, UPT, -UR11, URZ, URZ ;  /* 0x000000ff0b0a7290 */ /* 0x000fe2000fffe1ff */
[----:B------:R-:W-:Y:S01]  /*57c0*/  @!UP0 UMOV UR4, UR9 ;  /* 0x0000000900048c82 */ /* 0x000fe20008000000 */
[----:B------:R-:W-:Y:S02]  /*57d0*/  UIADD3 UR9, UPT, UPT, -UR6, URZ, URZ ;  /* 0x000000ff06097290 */ /* 0x000fe4000fffe1ff */
[----:B------:R-:W-:Y:S02]  /*57e0*/  @!UP0 USHF.R.U32.HI UR4, URZ, UR41, UR4 ;  /* 0x00000029ff048299 */ /* 0x000fe40008011604 */
[----:B------:R-:W-:Y:S02]  /*57f0*/  UIMAD UR10, UR42, UR10, UR6 ;  /* 0x0000000a2a0a72a4 */ /* 0x000fe4000f8e0206 */
[----:B------:R-:W-:Y:S04]  /*5800*/  @!UP0 USEL UR4, UR5, UR4, !UP2 ;  /* 0x0000000405048287 */ /* 0x000fe8000d000000 */
[----:B------:R-:W-:Y:S02]  /*5810*/  @!UP0 UIMAD UR10, UR7, UR10, UR4 ;  /* 0x0000000a070a82a4 */ /* 0x000fe4000f8e0204 */
[----:B------:R-:W-:Y:S02]  /*5820*/  @!UP0 UIADD3 UR11, UPT, UPT, UR11, -UR4, URZ ;  /* 0x800000040b0b8290 */ /* 0x000fe4000fffe0ff */
[----:B------:R-:W-:Y:S02]  /*5830*/  UIMAD UR7, UR43, UR8, UR38 ;  /* 0x000000082b0772a4 */ /* 0x000fe4000f8e0226 */
[----:B------:R-:W-:Y:S02]  /*5840*/  @!UP0 UIMAD UR6, UR11, UR42, UR5 ;  /* 0x0000002a0b0682a4 */ /* 0x000fe4000f8e0205 */
[----:B------:R-:W-:Y:S01]  /*5850*/  UIMAD UR4, UR58, UR9, UR37 ;  /* 0x000000093a0472a4 */ /* 0x000fe2000f8e0225 */
[----:B------:R-:W-:Y:S02]  /*5860*/  @!UP0 UMOV UR5, UR10 ;  /* 0x0000000a00058c82 */ /* 0x000fe40008000000 */
[----:B------:R-:W-:Y:S02]  /*5870*/  UIMAD UR38, UR5, UR43, UR7 ;  /* 0x0000002b052672a4 */ /* 0x000fe4000f8e0207 */
[----:B------:R-:W-:Y:S11]  /*5880*/  UIMAD UR37, UR6, UR58, UR4 ;  /* 0x0000003a062572a4 */ /* 0x000ff6000f8e0204 */
[----:B------:R-:W-:Y:S01]  /*5890*/  @!UPT UIADD3 URZ, UPT, UPT, URZ, URZ, URZ ;  /* 0x000000fffffff290 */ /* 0x000fe2000fffe0ff */
.L_x_93:
[----:B------:R-:W-:Y:S01]  /*58a0*/  UISETP.NE.AND UP0, UPT, UR39, 0x1, UPT ;  /* 0x000000012700788c */ /* 0x000fe2000bf05270 */
[----:B------:R-:W-:Y:S01]  /*58b0*/  LOP3.LUT P0, RZ, R84, 0x1b0, RZ, 0xc0, !PT ;  /* 0x000001b054ff7812 */ /* 0x000fe2000780c0ff */
[----:B------:R-:W-:Y:S01]  /*58c0*/  USHF.L.U32 UR50, UR16, 0x7, URZ ;  /* 0x0000000710327899 */ /* 0x000fe200080006ff */
[----:B------:R-:W-:Y:S01]  /*58d0*/  BSSY.RECONVERGENT B6, `(.L_x_94) ;  /* 0x0000034000067945 */ /* 0x000fe20003800200 */
[----:B------:R-:W-:Y:S01]  /*58e0*/  USHF.L.U32 UR49, UR20, 0x7, URZ ;  /* 0x0000000714317899 */ /* 0x000fe200080006ff */
[----:B------:R-:W-:Y:S06]  /*58f0*/  IADD3 R86, PT, PT, R86, 0x1, RZ ;  /* 0x0000000156567810 */ /* 0x000fec0007ffe0ff */
[----:B------:R-:W2:Y:S01]  /*5900*/  @!UP0 LDCU.128 UR12, c[0x0][0xb10] ;  /* 0x00016200ff0c87ac */ /* 0x000ea20008000c00 */
[----:B------:R-:W3:Y:S01]  /*5910*/  @!UP0 LDCU UR5, c[0x0][0xb0c] ;  /* 0x00016180ff0587ac */ /* 0x000ee20008000800 */
[----:B------:R-:W4:Y:S01]  /*5920*/  @!UP0 LDCU UR10, c[0x0][0xb20] ;  /* 0x00016400ff0a87ac */ /* 0x000f220008000800 */
[----:B--2---:R-:W-:Y:S02]  /*5930*/  UIMAD.WIDE.U32 UR8, UR38, UR12, URZ ;  /* 0x0000000c260872a5 */ /* 0x004fe4000f8e00ff */
[----:B------:R-:W-:Y:S02]  /*5940*/  UIMAD.WIDE.U32 UR6, UR37, UR15, URZ ;  /* 0x0000000f250672a5 */ /* 0x000fe4000f8e00ff */
[----:B------:R-:W-:Y:S03]  /*5950*/  @!UP0 UISETP.NE.AND UP1, UPT, UR14, 0x1, UPT ;  /* 0x000000010e00888c */ /* 0x000fe6000bf25270 */
[----:B------:R-:W-:Y:S01]  /*5960*/  @!UP0 UMOV UR4, UR9 ;  /* 0x0000000900048c82 */ /* 0x000fe20008000000 */
[----:B---3--:R-:W-:Y:S02]  /*5970*/  @!UP0 UISETP.NE.AND UP2, UPT, UR5, 0x1, UPT ;  /* 0x000000010500888c */ /* 0x008fe4000bf45270 */
[----:B------:R-:W-:Y:S01]  /*5980*/  @!UP0 USHF.R.U32.HI UR4, URZ, UR13, UR4 ;  /* 0x0000000dff048299 */ /* 0x000fe20008011604 */
[----:B------:R-:W-:Y:S02]  /*5990*/  @!UP0 UMOV UR6, UR7 ;  /* 0x0000000700068c82 */ /* 0x000fe40008000000 */
[----:B----4-:R-:W-:Y:S02]  /*59a0*/  @!UP0 USHF.R.U32.HI UR6, URZ, UR10, UR6 ;  /* 0x0000000aff068299 */ /* 0x010fe40008011606 */
[----:B------:R-:W-:Y:S02]  /*59b0*/  @!UP0 USEL UR7, UR38, UR4, !UP2 ;  /* 0x0000000426078287 */ /* 0x000fe4000d000000 */
[----:B------:R-:W-:Y:S04]  /*59c0*/  @!UP0 USEL UR6, UR37, UR6, !UP1 ;  /* 0x0000000625068287 */ /* 0x000fe8000c800000 */
[----:B------:R-:W-:Y:S02]  /*59d0*/  @!UP0 UIADD3 UR4, UPT, UPT, -UR7, UR6, URZ ;  /* 0x0000000607048290 */ /* 0x000fe4000fffe1ff */
[----:B------:R-:W-:Y:S02]  /*59e0*/  @!UP0 UIADD3 UR6, UPT, UPT, UR7, -UR6, URZ ;  /* 0x8000000607068290 */ /* 0x000fe4000fffe0ff */
[----:B------:R-:W-:Y:S02]  /*59f0*/  @!UP0 UIMAD UR38, UR4, UR5, UR38 ;  /* 0x00000005042682a4 */ /* 0x000fe4000f8e0226 */
[----:B------:R-:W-:Y:S01]  /*5a00*/  @!UP0 UIMAD UR37, UR6, UR14, UR37 ;  /* 0x0000000e062582a4 */ /* 0x000fe2000f8e0225 */
[----:B------:R-:W-:Y:S11]  /*5a10*/  @!P0 BRA `(.L_x_95) ;  /* 0x00000000007c8947 */ /* 0x000ff60003800000 */
[----:B------:R-:W2:Y:S01]  /*5a20*/  LDCU.64 UR8, c[0x4][0x80] ;  /* 0x01001000ff0877ac */ /* 0x000ea20008000a00 */
[----:B------:R-:W-:Y:S01]  /*5a30*/  MOV R2, 0x0 ;  /* 0x0000000000027802 */ /* 0x000fe20000000f00 */
[----:B------:R-:W-:Y:S02]  /*5a40*/  HFMA2 R12, -RZ, RZ, 0, 5.9604644775390625e-08 ;  /* 0x00000001ff0c7431 */ /* 0x000fe400000001ff */
[----:B------:R-:W-:Y:S01]  /*5a50*/  IMAD.MOV.U32 R8, RZ, RZ, 0x70 ;  /* 0x00000070ff087424 */ /* 0x000fe200078e00ff */
[----:B------:R3:W4:Y:S01]  /*5a60*/  LDC.64 R14, c[0x4][R2] ;  /* 0x01000000020e7b82 */ /* 0x0007220000000a00 */
[----:B------:R-:W1:Y:S01]  /*5a70*/  LDCU.64 UR6, c[0x4][0x88] ;  /* 0x01001100ff0677ac */ /* 0x000e620008000a00 */
[----:B------:R-:W-:Y:S01]  /*5a80*/  IMAD.MOV.U32 R13, RZ, RZ, RZ ;  /* 0x000000ffff0d7224 */ /* 0x000fe200078e00ff */
[----:B------:R-:W1:Y:S01]  /*5a90*/  LDCU.64 UR4, c[0x4][0x8] ;  /* 0x01000100ff0477ac */ /* 0x000e620008000a00 */
[----:B--2---:R-:W-:Y:S01]  /*5aa0*/  MOV R5, UR9 ;  /* 0x0000000900057c02 */ /* 0x004fe20008000f00 */
[----:B------:R-:W-:Y:S01]  /*5ab0*/  IMAD.U32 R4, RZ, RZ, UR8 ;  /* 0x00000008ff047e24 */ /* 0x000fe2000f8e00ff */
[----:B-1----:R-:W-:Y:S01]  /*5ac0*/  MOV R7, UR7 ;  /* 0x0000000700077c02 */ /* 0x002fe20008000f00 */
[----:B------:R-:W-:Y:S01]  /*5ad0*/  IMAD.U32 R6, RZ, RZ, UR6 ;  /* 0x00000006ff067e24 */ /* 0x000fe2000f8e00ff */
[----:B------:R-:W-:Y:S01]  /*5ae0*/  MOV R11, UR5 ;  /* 0x00000005000b7c02 */ /* 0x000fe20008000f00 */
[----:B------:R-:W-:Y:S02]  /*5af0*/  IMAD.U32 R10, RZ, RZ, UR4 ;  /* 0x00000004ff0a7e24 */ /* 0x000fe4000f8e00ff */
[----:B------:R-:W-:Y:S07]  /*5b00*/  LEPC R20, `(.L_x_96) ;  /* 0x000000001014794e */ /* 0x000fee0000000000 */
[----:B---345:R-:W-:Y:S05]  /*5b10*/  CALL.ABS.NOINC R14 ;  /* 0x000000000e007343 */ /* 0x038fea0003c00000 */
.L_x_96:
[----:B------:R-:W1:Y:S01]  /*5b20*/  LDCU.64 UR8, c[0x4][0x80] ;  /* 0x01001000ff0877ac */ /* 0x000e620008000a00 */
[----:B------:R-:W2:Y:S01]  /*5b30*/  LDC.64 R2, c[0x4][R2] ;  /* 0x0100000002027b82 */ /* 0x000ea20000000a00 */
[----:B------:R-:W-:Y:S02]  /*5b40*/  HFMA2 R12, -RZ, RZ, 0, 5.9604644775390625e-08 ;  /* 0x00000001ff0c7431 */ /* 0x000fe400000001ff */
[----:B------:R-:W-:Y:S02]  /*5b50*/  IMAD.MOV.U32 R8, RZ, RZ, 0x70 ;  /* 0x00000070ff087424 */ /* 0x000fe400078e00ff */
[----:B------:R-:W-:Y:S01]  /*5b60*/  IMAD.MOV.U32 R13, RZ, RZ, RZ ;  /* 0x000000ffff0d7224 */ /* 0x000fe200078e00ff */
[----:B------:R-:W3:Y:S01]  /*5b70*/  LDCU.64 UR6, c[0x4][0x88] ;  /* 0x01001100ff0677ac */ /* 0x000ee20008000a00 */
[----:B------:R-:W4:Y:S01]  /*5b80*/  LDCU.64 UR4, c[0x4][0x8] ;  /* 0x01000100ff0477ac */ /* 0x000f220008000a00 */
[----:B-1----:R-:W-:Y:S02]  /*5b90*/  MOV R4, UR8 ;  /* 0x0000000800047c02 */ /* 0x002fe40008000f00 */
[----:B------:R-:W-:Y:S02]  /*5ba0*/  MOV R5, UR9 ;  /* 0x0000000900057c02 */ /* 0x000fe40008000f00 */
[----:B---3--:R-:W-:Y:S01]  /*5bb0*/  MOV R7, UR7 ;  /* 0x0000000700077c02 */ /* 0x008fe20008000f00 */
[----:B------:R-:W-:Y:S01]  /*5bc0*/  IMAD.U32 R6, RZ, RZ, UR6 ;  /* 0x00000006ff067e24 */ /* 0x000fe2000f8e00ff */
[----:B----4-:R-:W-:Y:S01]  /*5bd0*/  MOV R11, UR5 ;  /* 0x00000005000b7c02 */ /* 0x010fe20008000f00 */
[----:B------:R-:W-:Y:S02]  /*5be0*/  IMAD.U32 R10, RZ, RZ, UR4 ;  /* 0x00000004ff0a7e24 */ /* 0x000fe4000f8e00ff */
[----:B------:R-:W-:Y:S07]  /*5bf0*/  LEPC R20, `(.L_x_95) ;  /* 0x000000001014794e */ /* 0x000fee0000000000 */
[----:B--2---:R-:W-:Y:S05]  /*5c00*/  CALL.ABS.NOINC R2 ;  /* 0x0000000002007343 */ /* 0x004fea0003c00000 */
.L_x_95:
[----:B------:R-:W-:Y:S05]  /*5c10*/  BSYNC.RECONVERGENT B6 ;  /* 0x0000000000067941 */ /* 0x000fea0003800200 */
.L_x_94:
[----:B------:R-:W-:Y:S02]  /*5c20*/  R2UR UR6, R83 ;  /* 0x00000000530672ca */ /* 0x000fe400000e0000 */
[----:B------:R-:W-:Y:S02]  /*5c30*/  R2UR UR5, R97 ;  /* 0x00000000610572ca */ /* 0x000fe400000e0000 */
[----:B------:R-:W-:Y:S02]  /*5c40*/  R2UR UR4, R96 ;  /* 0x00000000600472ca */ /* 0x000fe400000e0000 */
[----:B------:R-:W-:Y:S02]  /*5c50*/  ISETP.NE.U32.AND P4, PT, R78, RZ, PT ;  /* 0x000000ff4e00720c */ /* 0x000fe40003f85070 */
[----:B------:R-:W-:Y:S02]  /*5c60*/  ISETP.NE.U32.AND P2, PT, RZ, UR54, PT ;  /* 0x00000036ff007c0c */ /* 0x000fe4000bf45070 */
[----:B------:R-:W-:Y:S02]  /*5c70*/  ISETP.NE.AND.EX P4, PT, R79, RZ, PT, P4 ;  /* 0x000000ff4f00720c */ /* 0x000fe40003f85340 */
[----:B------:R-:W-:Y:S01]  /*5c80*/  ISETP.NE.AND.EX P2, PT, RZ, UR55, PT, P2 ;  /* 0x00000037ff007c0c */ /* 0x000fe2000bf45320 */
[----:B------:R-:W-:Y:S02]  /*5c90*/  UISETP.NE.AND UP2, UPT, UR6, URZ, UPT ;  /* 0x000000ff0600728c */ /* 0x000fe4000bf45270 */
[----:B------:R-:W-:Y:S04]  /*5ca0*/  UISETP.NE.U32.AND UP0, UPT, UR5, URZ, UPT ;  /* 0x000000ff0500728c */ /* 0x000fe8000bf05070 */
[----:B------:R-:W-:Y:S01]  /*5cb0*/  UISETP.NE.AND.EX UP1, UPT, UR4, URZ, UPT, UP0 ;  /* 0x000000ff0400728c */ /* 0x000fe2000bf25300 */
[----:B------:R-:W-:Y:S01]  /*5cc0*/  PLOP3.LUT P1, PT, PT, PT, UP2, 0x80, 0x8 ;  /* 0x000000000008781c */ /* 0x000fe20003f2f028 */
[----:B------:R-:W-:Y:S03]  /*5cd0*/  UPLOP3.LUT UP0, UPT, UPT, UPT, UPT, 0x40, 0x4 ;  /* 0x000000000004789c */ /* 0x000fe60003f0e870 */
[----:B------:R-:W-:Y:S06]  /*5ce0*/  @UP2 UPLOP3.LUT UP0, UPT, UPT, UPT, UP1, 0x80, 0x8 ;  /* 0x000000000008289c */ /* 0x000fec0003f0f010 */
[----:B------:R-:W-:Y:S01]  /*5cf0*/  PLOP3.LUT P0, PT, PT, PT, UP0, 0x80, 0x8 ;  /* 0x000000000008781c */ /* 0x000fe20003f0f008 */
[----:B------:R-:W-:Y:S01]  /*5d00*/  @!UPT UIADD3 URZ, UPT, UPT, URZ, URZ, URZ ;  /* 0x000000fffffff290 */ /* 0x000fe2000fffe0ff */
[----:B------:R-:W-:Y:S11]  /*5d10*/  BRA.U !UP1, `(.L_x_97) ;  /* 0x0000000109407547 */ /* 0x000ff6000b800000 */
[----:B------:R-:W-:Y:S01]  /*5d20*/  UISETP.NE.U32.AND UP0, UPT, UR54, URZ, UPT ;  /* 0x000000ff3600728c */ /* 0x000fe2000bf05070 */
[----:B------:R-:W-:Y:S01]  /*5d30*/  R2UR UR6, R97 ;  /* 0x00000000610672ca */ /* 0x000fe200000e0000 */
[----:B------:R-:W2:Y:S01]  /*5d40*/  LDCU.64 UR8, c[0x0][0x358] ;  /* 0x00006b00ff0877ac */ /* 0x000ea20008000a00 */
[----:B------:R-:W-:Y:S02]  /*5d50*/  HFMA2 R80, -RZ, RZ, 0, 5.9604644775390625e-08 ;  /* 0x00000001ff507431 */ /* 0x000fe400000001ff */
[----:B-1----:R-:W-:Y:S01]  /*5d60*/  IMAD.MOV.U32 R0, RZ, RZ, 0x1 ;  /* 0x00000001ff007424 */ /* 0x002fe200078e00ff */
[----:B------:R-:W-:Y:S06]  /*5d70*/  UISETP.NE.AND.EX UP0, UPT, UR55, URZ, UPT, UP0 ;  /* 0x000000ff3700728c */ /* 0x000fec000bf05300 */
[----:B------:R-:W-:Y:S05]  /*5d80*/  PLOP3.LUT P3, PT, PT, PT, UP0, 0x80, 0x8 ;  /* 0x000000000008781c */ /* 0x000fea0003f6f008 */
[----:B------:R-:W1:Y:S01]  /*5d90*/  @UP0 LDCU.64 UR4, c[0x0][0x888] ;  /* 0x00011100ff0407ac */ /* 0x000e620008000a00 */
[----:B------:R-:W-:Y:S07]  /*5da0*/  @UP0 UIMAD UR6, UR36, UR6, URZ ;  /* 0x00000006240602a4 */ /* 0x000fee000f8e02ff */
[----:B------:R-:W-:Y:S01]  /*5db0*/  @!P3 PRMT R80, R0, 0x7610, R80 ;  /* 0x000076100050b816 */ /* 0x000fe20000000050 */
[----:B-1----:R-:W-:Y:S06]  /*5dc0*/  @UP0 UIMAD.WIDE UR4, UR6, 0x4, UR4 ;  /* 0x00000004060408a5 */ /* 0x002fec000f8e0204 */
[----:B------:R-:W-:Y:S02]  /*5dd0*/  IMAD.U32 R2, RZ, RZ, UR4 ;  /* 0x00000004ff027e24 */ /* 0x000fe4000f8e00ff */
[----:B------:R-:W-:Y:S03]  /*5de0*/  IMAD.U32 R3, RZ, RZ, UR5 ;  /* 0x00000005ff037e24 */ /* 0x000fe6000f8e00ff */
[----:B------:R-:W1:Y:S02]  /*5df0*/  @!UP0 LDCU UR4, c[0x0][0x880] ;  /* 0x00011000ff0487ac */ /* 0x000e640008000800 */
[----:B--2--5:R2:W5:Y:S02]  /*5e00*/  @P3 LDG.E R41, desc[UR8][R2.64] ;  /* 0x0000000802293981 */ /* 0x024564000c1e1900 */
[----:B-12---:R-:W-:Y:S02]  /*5e10*/  @!P3 MOV R41, UR4 ;  /* 0x000000040029bc02 */ /* 0x006fe40008000f00 */
.L_x_97:
[----:B------:R-:W-:Y:S05]  /*5e20*/  @!P4 BRA `(.L_x_98) ;  /* 0x000000000024c947 */ /* 0x000fea0003800000 */
[----:B------:R-:W-:Y:S01]  /*5e30*/  ISETP.NE.U32.AND P3, PT, R76, RZ, PT ;  /* 0x000000ff4c00720c */ /* 0x000fe20003f65070 */
[----:B------:R-:W2:Y:S03]  /*5e40*/  LDCU.64 UR4, c[0x0][0x358] ;  /* 0x00006b00ff0477ac */ /* 0x000ea60008000a00 */
[----:B------:R-:W-:Y:S11]  /*5e50*/  ISETP.NE.AND.EX P3, PT, R77, RZ, PT, P3 ;  /* 0x000000ff4d00720c */ /* 0x000ff60003f65330 */
[----:B------:R-:W-:Y:S02]  /*5e60*/  @!UPT UIADD3 URZ, UPT, UPT, URZ, URZ, URZ ;  /* 0x000000fffffff290 */ /* 0x000fe4000fffe0ff */
[----:B------:R-:W3:Y:S01]  /*5e70*/  @P3 LDC.64 R2, c[0x0][0x8a8] ;  /* 0x00022a00ff023b82 */ /* 0x000ee20000000a00 */
[----:B-1----:R-:W-:Y:S04]  /*5e80*/  @P3 IMAD R0, R78, UR36, RZ ;  /* 0x000000244e003c24 */ /* 0x002fe8000f8e02ff */
[----:B---3--:R-:W-:Y:S05]  /*5e90*/  @P3 IMAD.WIDE R2, R0, 0x4, R2 ;  /* 0x0000000400023825 */ /* 0x008fea00078e0202 */
[----:B--2--5:R2:W5:Y:S02]  /*5ea0*/  @P3 LDG.E R38, desc[UR4][R2.64] ;  /* 0x0000000402263981 */ /* 0x024564000c1e1900 */
[----:B--2---:R-:W3:Y:S02]  /*5eb0*/  @!P3 LDC R38, c[0x0][0x8a0] ;  /* 0x00022800ff26bb82 */ /* 0x004ee40000000800 */
.L_x_98:
[----:B-----5:R-:W-:Y:S01]  /*5ec0*/  FSETP.NEU.AND P3, PT, R41, RZ, PT ;  /* 0x000000ff2900720b */ /* 0x020fe20003f6d000 */
[----:B------:R-:W-:Y:S01]  /*5ed0*/  BSSY B1, `(.L_x_99) ;  /* 0x0000039000017945 */ /* 0x000fe20003800000 */
[----:B------:R-:W-:Y:S01]  /*5ee0*/  SEL R3, RZ, 0xffffffff, P2 ;  /* 0xffffffffff037807 */ /* 0x000fe20001000000 */
[----:B------:R-:W-:Y:S01]  /*5ef0*/  IMAD.MOV.U32 R47, RZ, RZ, 0x1 ;  /* 0x00000001ff2f7424 */ /* 0x000fe200078e00ff */
[----:B------:R-:W-:Y:S01]  /*5f00*/  @P1 LOP3.LUT P2, RZ, R80, 0xff, RZ, 0xc0, !PT ;  /* 0x000000ff50ff1812 */ /* 0x000fe2000784c0ff */
[----:B------:R-:W-:Y:S01]  /*5f10*/  IMAD R39, R36, 0x80, R37 ;  /* 0x0000008024277824 */ /* 0x000fe200078e0225 */
[----:B------:R-:W-:Y:S01]  /*5f20*/  @P1 SEL R2, RZ, 0xffffffff, P3 ;  /* 0xffffffffff021807 */ /* 0x000fe20001800000 */
[----:B------:R-:W-:Y:S01]  /*5f30*/  IMAD R87, R94, -0x10, R92 ;  /* 0xfffffff05e577824 */ /* 0x000fe200078e025c */
[----:B------:R-:W-:Y:S01]  /*5f40*/  LOP3.LUT R90, R90, 0x1, RZ, 0x3c, !PT ;  /* 0x000000015a5a7812 */ /* 0x000fe200078e3cff */
[----:B------:R-:W-:Y:S01]  /*5f50*/  IMAD.MOV.U32 R46, RZ, RZ, RZ ;  /* 0x000000ffff2e7224 */ /* 0x000fe200078e00ff */
[----:B------:R-:W-:Y:S02]  /*5f60*/  @P0 SEL R2, R3, R2, !P2 ;  /* 0x0000000203020207 */ /* 0x000fe40005000000 */
[----:B------:R-:W-:Y:S02]  /*5f70*/  CS2R R74, SRZ ;  /* 0x00000000004a7805 */ /* 0x000fe4000001ff00 */
[----:B------:R-:W-:Y:S02]  /*5f80*/  LEA R99, R36, UR44, 0x3 ;  /* 0x0000002c24637c11 */ /* 0x000fe4000f8e18ff */
[----:B------:R-:W-:Y:S02]  /*5f90*/  CS2R R72, SRZ ;  /* 0x0000000000487805 */ /* 0x000fe4000001ff00 */
[----:B------:R-:W-:Y:S02]  /*5fa0*/  @P1 LOP3.LUT R2, R2, 0x1, RZ, 0xc0, !PT ;  /* 0x0000000102021812 */ /* 0x000fe400078ec0ff */
[----:B------:R-:W-:Y:S02]  /*5fb0*/  CS2R R66, SRZ ;  /* 0x0000000000427805 */ /* 0x000fe4000001ff00 */
[----:B-1----:R-:W-:Y:S02]  /*5fc0*/  SHF.L.U32 R0, R89, 0x1f, RZ ;  /* 0x0000001f59007819 */ /* 0x002fe400000006ff */
[----:B------:R-:W-:Y:S02]  /*5fd0*/  CS2R R64, SRZ ;  /* 0x0000000000407805 */ /* 0x000fe4000001ff00 */
[----:B------:R-:W-:Y:S02]  /*5fe0*/  ISETP.NE.U32.OR P5, PT, R2, 0x1, !P1 ;  /* 0x000000010200780c */ /* 0x000fe40004fa5470 */
[----:B------:R-:W-:Y:S02]  /*5ff0*/  CS2R R58, SRZ ;  /* 0x00000000003a7805 */ /* 0x000fe4000001ff00 */
[----:B------:R-:W-:Y:S02]  /*6000*/  PLOP3.LUT P2, PT, PT, PT, UP1, 0x80, 0x8 ;  /* 0x000000000008781c */ /* 0x000fe40003f4f018 */
[----:B------:R-:W-:Y:S02]  /*6010*/  CS2R R56, SRZ ;  /* 0x0000000000387805 */ /* 0x000fe4000001ff00 */
[----:B------:R-:W-:Y:S02]  /*6020*/  LOP3.LUT P4, R85, R80, 0xff, RZ, 0xc0, !PT ;  /* 0x000000ff50557812 */ /* 0x000fe4000788c0ff */
[----:B------:R-:W-:Y:S02]  /*6030*/  CS2R R50, SRZ ;  /* 0x0000000000327805 */ /* 0x000fe4000001ff00 */
[----:B------:R-:W-:Y:S02]  /*6040*/  SEL R2, RZ, 0xffffffff, P3 ;  /* 0xffffffffff027807 */ /* 0x000fe40001800000 */
[----:B------:R-:W-:Y:S02]  /*6050*/  CS2R R48, SRZ ;  /* 0x0000000000307805 */ /* 0x000fe4000001ff00 */
[----:B------:R-:W-:Y:S02]  /*6060*/  P2R R98, PR, RZ, 0x20 ;  /* 0x00000020ff627803 */ /* 0x000fe40000000000 */
[----:B------:R-:W-:Y:S02]  /*6070*/  @P5 SHF.L.U32 R4, R90, 0x1f, RZ ;  /* 0x0000001f5a045819 */ /* 0x000fe400000006ff */
[----:B------:R-:W-:Y:S02]  /*6080*/  @P2 SEL R2, R3, R2, !P4 ;  /* 0x0000000203022207 */ /* 0x000fe40006000000 */
[----:B------:R-:W1:Y:S02]  /*6090*/  @P5 SYNCS.PHASECHK.TRANS64.TRYWAIT P1, [UR44+0x60], R4 ;  /* 0x00006004ff0055a7 */ /* 0x000e64000802112c */
[----:B------:R-:W-:Y:S04]  /*60a0*/  LOP3.LUT R2, R2, 0x1, RZ, 0xc0, !PT ;  /* 0x0000000102027812 */ /* 0x000fe800078ec0ff */
[----:B------:R-:W-:Y:S04]  /*60b0*/  ISETP.NE.U32.AND P2, PT, R2, 0x1, PT ;  /* 0x000000010200780c */ /* 0x000fe80003f45070 */
[----:B------:R-:W-:Y:S01]  /*60c0*/  P2R R60, PR, RZ, 0x4 ;  /* 0x00000004ff3c7803 */ /* 0x000fe20000000000 */
[----:B------:R2:W4:Y:S01]  /*60d0*/  SYNCS.PHASECHK.TRANS64.TRYWAIT P0, [R99+URZ+0xd0], R0 ;  /* 0x0000d000630075a7 */ /* 0x00052200080011ff */
[----:B-1----:R-:W-:Y:S01]  /*60e0*/  @P5 SEL R47, RZ, 0x1, !P1 ;  /* 0x00000001ff2f5807 */ /* 0x002fe20004800000 */
[----:B--2---:R-:W-:Y:S06]  /*60f0*/  @!P5 BRA `(.L_x_100) ;  /* 0x000000000058d947 */ /* 0x004fec0003800000 */
[----:B------:R-:W-:Y:S01]  /*6100*/  IMAD.MOV.U32 R75, RZ, RZ, RZ ;  /* 0x000000ffff4b7224 */ /* 0x000fe200078e00ff */
[----:B------:R-:W-:Y:S01]  /*6110*/  ISETP.NE.AND P1, PT, R47, RZ, PT ;  /* 0x000000ff2f00720c */ /* 0x000fe20003f25270 */
[----:B------:R-:W-:Y:S01]  /*6120*/  BSSY B0, `(.L_x_101) ;  /* 0x000000c000007945 */ /* 0x000fe20003800000 */
[----:B------:R-:W-:Y:S02]  /*6130*/  CS2R R50, SRZ ;  /* 0x0000000000327805 */ /* 0x000fe4000001ff00 */
[----:B------:R-:W-:Y:S02]  /*6140*/  CS2R R48, SRZ ;  /* 0x0000000000307805 */ /* 0x000fe4000001ff00 */
[----:B------:R-:W-:Y:S02]  /*6150*/  CS2R R58, SRZ ;  /* 0x00000000003a7805 */ /* 0x000fe4000001ff00 */
[----:B------:R-:W-:Y:S02]  /*6160*/  CS2R R56, SRZ ;  /* 0x0000000000387805 */ /* 0x000fe4000001ff00 */
[----:B------:R-:W-:Y:S02]  /*6170*/  CS2R R66, SRZ ;  /* 0x0000000000427805 */ /* 0x000fe4000001ff00 */
[----:B------:R-:W-:Y:S02]  /*6180*/  CS2R R64, SRZ ;  /* 0x0000000000407805 */ /* 0x000fe4000001ff00 */
[----:B------:R-:W-:Y:S01]  /*6190*/  CS2R R72, SRZ ;  /* 0x0000000000487805 */ /* 0x000fe2000001ff00 */
[----:B------:R-:W-:Y:S06]  /*61a0*/  @P1 BRA `(.L_x_102) ;  /* 0x00000000000c1947 */ /* 0x000fec0003800000 */
[----:B------:R-:W-:Y:S04]  /*61b0*/  SHF.L.U32 R3, R90, 0x1f, RZ ;  /* 0x0000001f5a037819 */ /* 0x000fe800000006ff */
[----:B------:R-:W1:Y:S02]  /*61c0*/  SYNCS.PHASECHK.TRANS64.TRYWAIT P1, [UR44+0x60], R3 ;  /* 0x00006003ff0075a7 */ /* 0x000e64000802112c */
[----:B-1----:R-:W-:Y:S05]  /*61d0*/  @!P1 BRA `(.L_x_103) ;  /* 0x0000003c00a89947 */ /* 0x002fea0003800000 */
.L_x_102:
[----:B------:R-:W-:Y:S05]  /*61e0*/  BSYNC B0 ;  /* 0x0000000000007941 */ /* 0x000fea0003800000 */
.L_x_101:
[----:B------:R-:W-:Y:S01]  /*61f0*/  ISETP.NE.AND P1, PT, R60, RZ, PT ;  /* 0x000000ff3c00720c */ /* 0x000fe20003f25270 */
[----:B------:R-:W-:Y:S11]  /*6200*/  HFMA2 R46, -RZ, RZ, 0, 5.9604644775390625e-08 ;  /* 0x00000001ff2e7431 */ /* 0x000ff600000001ff */
[----:B------:R-:W-:Y:S01]  /*6210*/  @!UPT UIADD3 URZ, UPT, UPT, URZ, URZ, URZ ;  /* 0x000000fffffff290 */ /* 0x000fe2000fffe0ff */
[----:B------:R2:W1:Y:S04]  /*6220*/  @P1 LDS.128 R48, [R93] ;  /* 0x000000005d301984 */ /* 0x0004680000000c00 */
[----:B------:R2:W1:Y:S04]  /*6230*/  @P1 LDS.128 R56, [R92+0x10] ;  /* 0x000010005c381984 */ /* 0x0004680000000c00 */
[----:B------:R2:W1:Y:S04]  /*6240*/  @P1 LDS.128 R64, [R91+0x20] ;  /* 0x000020005b401984 */ /* 0x0004680000000c00 */
[----:B------:R2:W1:Y:S02]  /*6250*/  @P1 LDS.128 R72, [R87+0x30] ;  /* 0x0000300057481984 */ /* 0x0004640000000c00 */
.L_x_100:
[----:B------:R-:W-:Y:S05]  /*6260*/  BSYNC B1 ;  /* 0x0000000000017941 */ /* 0x000fea0003800000 */
.L_x_99:
[----:B-1----:R-:W-:Y:S04]  /*6270*/  SHF.R.U32.HI R2, RZ, 0x15, R39 ;  /* 0x00000015ff027819 */ /* 0x002fe80000011627 */
[----:B------:R-:W-:Y:S01]  /*6280*/  LOP3.LUT P1, RZ, R2, 0x3, R81, 0x48, !PT ;  /* 0x0000000302ff7812 */ /* 0x000fe20007824851 */
[----:B------:R-:W-:Y:S01]  /*6290*/  @!UPT UIADD3 URZ, UPT, UPT, URZ, URZ, URZ ;  /* 0x000000fffffff290 */ /* 0x000fe2000fffe0ff */
[----:B----4-:R-:W-:Y:S11]  /*62a0*/  @P0 BRA `(.L_x_104) ;  /* 0x0000000000080947 */ /* 0x010ff60003800000 */
[----:B------:R-:W1:Y:S02]  /*62b0*/  SYNCS.PHASECHK.TRANS64.TRYWAIT P0, [R99+URZ+0xd0], R0 ;  /* 0x0000d000630075a7 */ /* 0x000e6400080011ff */
[----:B-1----:R-:W-:Y:S05]  /*62c0*/  @!P0 BRA `(.L_x_105) ;  /* 0x0000003c00848947 */ /* 0x002fea0003800000 */
.L_x_104:
[----:B------:R-:W-:Y:S05]  /*62d0*/  @!P1 BRA `(.L_x_106) ;  /* 0x0000000000409947 */ /* 0x000fea0003800000 */
[----:B------:R-:W4:Y:S01]  /*62e0*/  LDCU.64 UR8, c[0x4][0x70] ;  /* 0x01000e00ff0877ac */ /* 0x000f220008000a00 */
[----:B------:R-:W-:Y:S01]  /*62f0*/  MOV R3, 0x0 ;  /* 0x0000000000037802 */ /* 0x000fe20000000f00 */
[----:B------:R-:W-:Y:S02]  /*6300*/  HFMA2 R12, -RZ, RZ, 0, 5.9604644775390625e-08 ;  /* 0x00000001ff0c7431 */ /* 0x000fe400000001ff */
[----:B------:R-:W-:Y:S02]  /*6310*/  IMAD.MOV.U32 R8, RZ, RZ, 0x192 ;  /* 0x00000192ff087424 */ /* 0x000fe400078e00ff */
[----:B------:R-:W-:Y:S01]  /*6320*/  IMAD.MOV.U32 R13, RZ, RZ, RZ ;  /* 0x000000ffff0d7224 */ /* 0x000fe200078e00ff */
[----:B------:R-:W5:Y:S01]  /*6330*/  LDCU.64 UR6, c[0x4][0x78] ;  /* 0x01000f00ff0677ac */ /* 0x000f620008000a00 */
[----:B------:R-:W1:Y:S01]  /*6340*/  LDC.64 R2, c[0x4][R3] ;  /* 0x0100000003027b82 */ /* 0x000e620000000a00 */
[----:B------:R-:W2:Y:S01]  /*6350*/  LDCU.64 UR4, c[0x4][0x10] ;  /* 0x01000200ff0477ac */ /* 0x000ea20008000a00 */
[----:B----4-:R-:W-:Y:S01]  /*6360*/  MOV R5, UR9 ;  /* 0x0000000900057c02 */ /* 0x010fe20008000f00 */
[----:B------:R-:W-:Y:S01]  /*6370*/  IMAD.U32 R4, RZ, RZ, UR8 ;  /* 0x00000008ff047e24 */ /* 0x000fe2000f8e00ff */
[----:B-----5:R-:W-:Y:S01]  /*6380*/  MOV R7, UR7 ;  /* 0x0000000700077c02 */ /* 0x020fe20008000f00 */
[----:B------:R-:W-:Y:S01]  /*6390*/  IMAD.U32 R6, RZ, RZ, UR6 ;  /* 0x00000006ff067e24 */ /* 0x000fe2000f8e00ff */
[----:B--2---:R-:W-:Y:S01]  /*63a0*/  MOV R11, UR5 ;  /* 0x00000005000b7c02 */ /* 0x004fe20008000f00 */
[----:B------:R-:W-:Y:S02]  /*63b0*/  IMAD.U32 R10, RZ, RZ, UR4 ;  /* 0x00000004ff0a7e24 */ /* 0x000fe4000f8e00ff */
[----:B------:R-:W-:Y:S07]  /*63c0*/  LEPC R20, `(.L_x_106) ;  /* 0x000000001014794e */ /* 0x000fee0000000000 */
[----:B-1-3--:R-:W-:Y:S05]  /*63d0*/  CALL.ABS.NOINC R2 ;  /* 0x0000000002007343 */ /* 0x00afea0003c00000 */
.L_x_106:
[----:B------:R-:W-:Y:S05]  /*63e0*/  WARPSYNC.ALL ;  /* 0x0000000000007948 */ /* 0x000fea0003800000 */
[----:B------:R-:W-:Y:S01]  /*63f0*/  R2UR UR4, R39 ;  /* 0x00000000270472ca */ /* 0x000fe200000e0000 */
[--C-:B------:R-:W-:Y:S01]  /*6400*/  HADD2.F32 R40, -RZ, R48.reuse.H0_H0 ;  /* 0x20000030ff287230 */ /* 0x100fe20000004100 */
[----:B------:R-:W-:Y:S01]  /*6410*/  ISETP.NE.AND P0, PT, R95, RZ, PT ;  /* 0x000000ff5f00720c */ /* 0x000fe20003f05270 */
[----:B------:R-:W-:Y:S01]  /*6420*/  HADD2.F32 R43, -RZ, R48.H1_H1 ;  /* 0x30000030ff2b7230 */ /* 0x000fe20000004100 */
[----:B------:R-:W-:Y:S01]  /*6430*/  BSSY.RECONVERGENT B0, `(.L_x_107) ;  /* 0x0000086000007945 */ /* 0x000fe20003800200 */
[----:B------:R-:W-:Y:S02]  /*6440*/  HADD2.F32 R42, -RZ, R49.H0_H0 ;  /* 0x20000031ff2a7230 */ /* 0x000fe40000004100 */
[----:B------:R-:W-:Y:S02]  /*6450*/  HADD2.F32 R45, -RZ, R51.H0_H0 ;  /* 0x20000033ff2d7230 */ /* 0x000fe40000004100 */
[----:B------:R-:W-:Y:S04]  /*6460*/  HADD2.F32 R44, -RZ, R75.H1_H1 ;  /* 0x3000004bff2c7230 */ /* 0x000fe80000004100 */
[----:B------:R-:W1:Y:S02]  /*6470*/  LDTM.x32 R4, tmem[UR4] ;  /* 0x00000004000479ee */ /* 0x000e6400082c0000 */
[C---:B-1-3--:R-:W-:Y:S01]  /*6480*/  FMUL R0, R38.reuse, R4 ;  /* 0x0000000426007220 */ /* 0x04afe20000400000 */
[C---:B------:R-:W-:Y:S01]  /*6490*/  FMUL R2, R38.reuse, R5 ;  /* 0x0000000526027220 */ /* 0x040fe20000400000 */
[C---:B------:R-:W-:Y:S01]  /*64a0*/  FMUL R3, R38.reuse, R6 ;  /* 0x0000000626037220 */ /* 0x040fe20000400000 */
[C---:B------:R-:W-:Y:S01]  /*64b0*/  FMUL R7, R38.reuse, R7 ;  /* 0x0000000726077220 */ /* 0x040fe20000400000 */
[C---:B------:R-:W-:Y:S01]  /*64c0*/  FFMA R0, R41.reuse, R40, R0 ;  /* 0x0000002829007223 */ /* 0x040fe20000000000 */
[----:B------:R-:W-:Y:S02]  /*64d0*/  HADD2.F32 R40, -RZ, R49.H1_H1 ;  /* 0x30000031ff287230 */ /* 0x000fe40000004100 */
[C---:B------:R-:W-:Y:S01]  /*64e0*/  FFMA R2, R41.reuse, R43, R2 ;  /* 0x0000002b29027223 */ /* 0x040fe20000000002 */
[C---:B------:R-:W-:Y:S01]  /*64f0*/  FFMA R3, R41.reuse, R42, R3 ;  /* 0x0000002a29037223 */ /* 0x040fe20000000003 */
[--C-:B------:R-:W-:Y:S02]  /*6500*/  HADD2.F32 R43, -RZ, R50.reuse.H0_H0 ;  /* 0x20000032ff2b7230 */ /* 0x100fe40000004100 */
[----:B------:R-:W-:Y:S01]  /*6510*/  FMUL R4, R38, R8 ;  /* 0x0000000826047220 */ /* 0x000fe20000400000 */
[----:B------:R-:W-:Y:S01]  /*6520*/  HADD2.F32 R42, -RZ, R50.H1_H1 ;  /* 0x30000032ff2a7230 */ /* 0x000fe20000004100 */
[----:B------:R-:W-:Y:S01]  /*6530*/  F2FP.F16.F32.PACK_AB R52, R2, R0 ;  /* 0x000000000234723e */ /* 0x000fe200000000ff */
[C---:B------:R-:W-:Y:S01]  /*6540*/  FFMA R7, R41.reuse, R40, R7 ;  /* 0x0000002829077223 */ /* 0x040fe20000000007 */
[----:B------:R-:W-:Y:S01]  /*6550*/  FFMA R4, R41, R43, R4 ;  /* 0x0000002b29047223 */ /* 0x000fe20000000004 */
[C---:B------:R-:W-:Y:S01]  /*6560*/  FMUL R5, R38.reuse, R9 ;  /* 0x0000000926057220 */ /* 0x040fe20000400000 */
[C---:B------:R-:W-:Y:S01]  /*6570*/  FMUL R6, R38.reuse, R10 ;  /* 0x0000000a26067220 */ /* 0x040fe20000400000 */
[----:B------:R-:W-:Y:S01]  /*6580*/  HADD2.F32 R40, -RZ, R51.H1_H1 ;  /* 0x30000033ff287230 */ /* 0x000fe20000004100 */
[----:B------:R-:W-:Y:S01]  /*6590*/  F2FP.F16.F32.PACK_AB R53, R7, R3 ;  /* 0x000000030735723e */ /* 0x000fe200000000ff */
[C---:B------:R-:W-:Y:S01]  /*65a0*/  FFMA R5, R41.reuse, R42, R5 ;  /* 0x0000002a29057223 */ /* 0x040fe20000000005 */
[----:B------:R-:W-:Y:S01]  /*65b0*/  FFMA R6, R41, R45, R6 ;  /* 0x0000002d29067223 */ /* 0x000fe20000000006 */
[C---:B------:R-:W-:Y:S01]  /*65c0*/  FMUL R11, R38.reuse, R11 ;  /* 0x0000000b260b7220 */ /* 0x040fe20000400000 */
[--C-:B------:R-:W-:Y:S02]  /*65d0*/  HADD2.F32 R43, -RZ, R56.reuse.H0_H0 ;  /* 0x20000038ff2b7230 */ /* 0x100fe40000004100 */
[C---:B------:R-:W-:Y:S01]  /*65e0*/  FMUL R8, R38.reuse, R12 ;  /* 0x0000000c26087220 */ /* 0x040fe20000400000 */
[----:B------:R-:W-:Y:S01]  /*65f0*/  F2FP.F16.F32.PACK_AB R54, R5, R4 ;  /* 0x000000040536723e */ /* 0x000fe200000000ff */
[C---:B------:R-:W-:Y:S01]  /*6600*/  FFMA R11, R41.reuse, R40, R11 ;  /* 0x00000028290b7223 */ /* 0x040fe2000000000b */
[----:B------:R-:W-:Y:S02]  /*6610*/  HADD2.F32 R40, -RZ, R56.H1_H1 ;  /* 0x30000038ff287230 */ /* 0x000fe40000004100 */
[----:B------:R-:W-:Y:S01]  /*6620*/  FFMA R8, R41, R43, R8 ;  /* 0x0000002b29087223 */ /* 0x000fe20000000008 */
[C---:B------:R-:W-:Y:S01]  /*6630*/  FMUL R9, R38.reuse, R13 ;  /* 0x0000000d26097220 */ /* 0x040fe20000400000 */
[--C-:B------:R-:W-:Y:S01]  /*6640*/  HADD2.F32 R45, -RZ, R57.reuse.H0_H0 ;  /* 0x20000039ff2d7230 */ /* 0x100fe20000004100 */
[----:B------:R-:W-:Y:S01]  /*6650*/  F2FP.F16.F32.PACK_AB R55, R11, R6 ;  /* 0x000000060b37723e */ /* 0x000fe200000000ff */
[C---:B------:R-:W-:Y:S01]  /*6660*/  FMUL R10, R38.reuse, R14 ;  /* 0x0000000e260a7220 */ /* 0x040fe20000400000 */
[----:B------:R-:W-:Y:S02]  /*6670*/  HADD2.F32 R42, -RZ, R57.H1_H1 ;  /* 0x30000039ff2a7230 */ /* 0x000fe40000004100 */
[C---:B------:R-:W-:Y:S01]  /*6680*/  FFMA R9, R41.reuse, R40, R9 ;  /* 0x0000002829097223 */ /* 0x040fe20000000009 */
[C---:B------:R-:W-:Y:S01]  /*6690*/  FMUL R15, R38.reuse, R15 ;  /* 0x0000000f260f7220 */ /* 0x040fe20000400000 */
[----:B------:R1:W-:Y:S01]  /*66a0*/  STS.128 [R93], R52 ;  /* 0x000000345d007388 */ /* 0x0003e20000000c00 */
[----:B------:R-:W-:Y:S01]  /*66b0*/  FFMA R10, R41, R45, R10 ;  /* 0x0000002d290a7223 */ /* 0x000fe2000000000a */
[--C-:B------:R-:W-:Y:S01]  /*66c0*/  HADD2.F32 R40, -RZ, R58.reuse.H0_H0 ;  /* 0x2000003aff287230 */ /* 0x100fe20000004100 */
[----:B------:R-:W-:Y:S01]  /*66d0*/  F2FP.F16.F32.PACK_AB R68, R9, R8 ;  /* 0x000000080944723e */ /* 0x000fe200000000ff */
[----:B------:R-:W-:Y:S01]  /*66e0*/  FFMA R15, R41, R42, R15 ;  /* 0x0000002a290f7223 */ /* 0x000fe2000000000f */
[C---:B------:R-:W-:Y:S01]  /*66f0*/  FMUL R12, R38.reuse, R16 ;  /* 0x00000010260c7220 */ /* 0x040fe20000400000 */
[----:B------:R-:W-:Y:S02]  /*6700*/  HADD2.F32 R42, -RZ, R58.H1_H1 ;  /* 0x3000003aff2a7230 */ /* 0x000fe40000004100 */
[C---:B------:R-:W-:Y:S01]  /*6710*/  FMUL R13, R38.reuse, R17 ;  /* 0x00000011260d7220 */ /* 0x040fe20000400000 */
[--C-:B------:R-:W-:Y:S01]  /*6720*/  HADD2.F32 R43, -RZ, R59.reuse.H0_H0 ;  /* 0x2000003bff2b7230 */ /* 0x100fe20000004100 */
[----:B------:R-:W-:Y:S01]  /*6730*/  F2FP.F16.F32.PACK_AB R69, R15, R10 ;  /* 0x0000000a0f45723e */ /* 0x000fe200000000ff */
[C---:B------:R-:W-:Y:S01]  /*6740*/  FFMA R12, R41.reuse, R40, R12 ;  /* 0x00000028290c7223 */ /* 0x040fe2000000000c */
[C---:B------:R-:W-:Y:S01]  /*6750*/  FFMA R13, R41.reuse, R42, R13 ;  /* 0x0000002a290d7223 */ /* 0x040fe2000000000d */
[C---:B------:R-:W-:Y:S01]  /*6760*/  FMUL R14, R38.reuse, R18 ;  /* 0x00000012260e7220 */ /* 0x040fe20000400000 */
[----:B------:R-:W-:Y:S02]  /*6770*/  HADD2.F32 R40, -RZ, R59.H1_H1 ;  /* 0x3000003bff287230 */ /* 0x000fe40000004100 */
[C---:B------:R-:W-:Y:S01]  /*6780*/  FMUL R19, R38.reuse, R19 ;  /* 0x0000001326137220 */ /* 0x040fe20000400000 */
[C---:B------:R-:W-:Y:S01]  /*6790*/  FMUL R16, R38.reuse, R20 ;  /* 0x0000001426107220 */ /* 0x040fe20000400000 */
[C---:B------:R-:W-:Y:S01]  /*67a0*/  FFMA R14, R41.reuse, R43, R14 ;  /* 0x0000002b290e7223 */ /* 0x040fe2000000000e */
[--C-:B------:R-:W-:Y:S02]  /*67b0*/  HADD2.F32 R43, -RZ, R64.reuse.H0_H0 ;  /* 0x20000040ff2b7230 */ /* 0x100fe40000004100 */
[C---:B------:R-:W-:Y:S01]  /*67c0*/  FFMA R19, R41.reuse, R40, R19 ;  /* 0x0000002829137223 */ /* 0x040fe20000000013 */
[----:B------:R-:W-:Y:S02]  /*67d0*/  HADD2.F32 R42, -RZ, R64.H1_H1 ;  /* 0x30000040ff2a7230 */ /* 0x000fe40000004100 */
[C---:B------:R-:W-:Y:S01]  /*67e0*/  FMUL R17, R38.reuse, R21 ;  /* 0x0000001526117220 */ /* 0x040fe20000400000 */
[--C-:B------:R-:W-:Y:S02]  /*67f0*/  HADD2.F32 R45, -RZ, R65.reuse.H0_H0 ;  /* 0x20000041ff2d7230 */ /* 0x100fe40000004100 */
[C---:B------:R-:W-:Y:S01]  /*6800*/  FMUL R18, R38.reuse, R22 ;  /* 0x0000001626127220 */ /* 0x040fe20000400000 */
[----:B------:R-:W-:Y:S02]  /*6810*/  HADD2.F32 R40, -RZ, R65.H1_H1 ;  /* 0x30000041ff287230 */ /* 0x000fe40000004100 */
[C---:B------:R-:W-:Y:S01]  /*6820*/  FMUL R23, R38.reuse, R23 ;  /* 0x0000001726177220 */ /* 0x040fe20000400000 */
[C---:B------:R-:W-:Y:S01]  /*6830*/  FFMA R16, R41.reuse, R43, R16 ;  /* 0x0000002b29107223 */ /* 0x040fe20000000010 */
[C---:B------:R-:W-:Y:S01]  /*6840*/  FFMA R17, R41.reuse, R42, R17 ;  /* 0x0000002a29117223 */ /* 0x040fe20000000011 */
[C---:B------:R-:W-:Y:S01]  /*6850*/  FFMA R18, R41.reuse, R45, R18 ;  /* 0x0000002d29127223 */ /* 0x040fe20000000012 */
[C---:B------:R-:W-:Y:S01]  /*6860*/  FFMA R23, R41.reuse, R40, R23 ;  /* 0x0000002829177223 */ /* 0x040fe20000000017 */
[--C-:B------:R-:W-:Y:S02]  /*6870*/  HADD2.F32 R43, -RZ, R66.reuse.H0_H0 ;  /* 0x20000042ff2b7230 */ /* 0x100fe40000004100 */
[C---:B------:R-:W-:Y:S01]  /*6880*/  FMUL R20, R38.reuse, R24 ;  /* 0x0000001826147220 */ /* 0x040fe20000400000 */
        /* <DEDUP_REMOVED lines=9> */
[----:B------:R-:W-:Y:S01]  /*6920*/  FFMA R27, R41, R42, R27 ;  /* 0x0000002a291b7223 */ /* 0x000fe2000000001b */
[--C-:B------:R-:W-:Y:S02]  /*6930*/  HADD2.F32 R40, -RZ, R72.reuse.H0_H0 ;  /* 0x20000048ff287230 */ /* 0x100fe40000004100 */
[C---:B------:R-:W-:Y:S01]  /*6940*/  FMUL R24, R38.reuse, R28 ;  /* 0x0000001c26187220 */ /* 0x040fe20000400000 */
[----:B------:R-:W-:Y:S02]  /*6950*/  HADD2.F32 R42, -RZ, R72.H1_H1 ;  /* 0x30000048ff2a7230 */ /* 0x000fe40000004100 */
[C---:B------:R-:W-:Y:S01]  /*6960*/  FMUL R25, R38.reuse, R29 ;  /* 0x0000001d26197220 */ /* 0x040fe20000400000 */
[--C-:B------:R-:W-:Y:S02]  /*6970*/  HADD2.F32 R43, -RZ, R73.reuse.H0_H0 ;  /* 0x20000049ff2b7230 */ /* 0x100fe40000004100 */
[C---:B------:R-:W-:Y:S01]  /*6980*/  FMUL R26, R38.reuse, R30 ;  /* 0x0000001e261a7220 */ /* 0x040fe20000400000 */
[----:B------:R-:W-:Y:S01]  /*6990*/  F2FP.F16.F32.PACK_AB R70, R13, R12 ;  /* 0x0000000c0d46723e */ /* 0x000fe200000000ff */
[----:B------:R-:W-:Y:S01]  /*69a0*/  FFMA R24, R41, R40, R24 ;  /* 0x0000002829187223 */ /* 0x000fe20000000018 */
[----:B------:R-:W-:Y:S01]  /*69b0*/  F2FP.F16.F32.PACK_AB R71, R19, R14 ;  /* 0x0000000e1347723e */ /* 0x000fe200000000ff */
[C---:B------:R-:W-:Y:S01]  /*69c0*/  FFMA R25, R41.reuse, R42, R25 ;  /* 0x0000002a29197223 */ /* 0x040fe20000000019 */
[C---:B------:R-:W-:Y:S01]  /*69d0*/  FFMA R26, R41.reuse, R43, R26 ;  /* 0x0000002b291a7223 */ /* 0x040fe2000000001a */
[----:B------:R-:W-:Y:S02]  /*69e0*/  HADD2.F32 R40, -RZ, R73.H1_H1 ;  /* 0x30000049ff287230 */ /* 0x000fe40000004100 */
[C---:B------:R-:W-:Y:S01]  /*69f0*/  FMUL R31, R38.reuse, R31 ;  /* 0x0000001f261f7220 */ /* 0x040fe20000400000 */
[----:B------:R1:W-:Y:S01]  /*6a00*/  STS.128 [R92+0x10], R68 ;  /* 0x000010445c007388 */ /* 0x0003e20000000c00 */
[--C-:B------:R-:W-:Y:S02]  /*6a10*/  HADD2.F32 R43, -RZ, R74.reuse.H0_H0 ;  /* 0x2000004aff2b7230 */ /* 0x100fe40000004100 */
[C---:B------:R-:W-:Y:S01]  /*6a20*/  FMUL R28, R38.reuse, R32 ;  /* 0x00000020261c7220 */ /* 0x040fe20000400000 */
[----:B------:R-:W-:Y:S02]  /*6a30*/  HADD2.F32 R42, -RZ, R74.H1_H1 ;  /* 0x3000004aff2a7230 */ /* 0x000fe40000004100 */
[C---:B------:R-:W-:Y:S01]  /*6a40*/  FMUL R29, R38.reuse, R33 ;  /* 0x00000021261d7220 */ /* 0x040fe20000400000 */
[----:B------:R-:W-:Y:S02]  /*6a50*/  HADD2.F32 R45, -RZ, R75.H0_H0 ;  /* 0x2000004bff2d7230 */ /* 0x000fe40000004100 */
[C---:B------:R-:W-:Y:S01]  /*6a60*/  FMUL R30, R38.reuse, R34 ;  /* 0x00000022261e7220 */ /* 0x040fe20000400000 */
[----:B------:R-:W-:Y:S01]  /*6a70*/  FFMA R31, R41, R40, R31 ;  /* 0x00000028291f7223 */ /* 0x000fe2000000001f */
[----:B------:R-:W-:Y:S01]  /*6a80*/  FMUL R35, R38, R35 ;  /* 0x0000002326237220 */ /* 0x000fe20000400000 */
[----:B------:R-:W-:Y:S01]  /*6a90*/  F2FP.F16.F32.PACK_AB R100, R17, R16 ;  /* 0x000000101164723e */ /* 0x000fe200000000ff */
[----:B------:R-:W-:Y:S01]  /*6aa0*/  FFMA R28, R41, R43, R28 ;  /* 0x0000002b291c7223 */ /* 0x000fe2000000001c */
[----:B------:R-:W-:Y:S01]  /*6ab0*/  F2FP.F16.F32.PACK_AB R101, R23, R18 ;  /* 0x000000121765723e */ /* 0x000fe200000000ff */
[----:B------:R-:W-:Y:S01]  /*6ac0*/  FFMA R29, R41, R42, R29 ;  /* 0x0000002a291d7223 */ /* 0x000fe2000000001d */
[----:B------:R-:W-:Y:S01]  /*6ad0*/  F2FP.F16.F32.PACK_AB R102, R21, R20 ;  /* 0x000000141566723e */ /* 0x000fe200000000ff */
[----:B------:R-:W-:Y:S01]  /*6ae0*/  FFMA R30, R41, R45, R30 ;  /* 0x0000002d291e7223 */ /* 0x000fe2000000001e */
[----:B------:R-:W-:Y:S01]  /*6af0*/  F2FP.F16.F32.PACK_AB R103, R27, R22 ;  /* 0x000000161b67723e */ /* 0x000fe200000000ff */
[----:B------:R-:W-:Y:S01]  /*6b00*/  FFMA R35, R41, R44, R35 ;  /* 0x0000002c29237223 */ /* 0x000fe20000000023 */
[----:B------:R-:W-:Y:S02]  /*6b10*/  F2FP.F16.F32.PACK_AB R104, R25, R24 ;  /* 0x000000181968723e */ /* 0x000fe400000000ff */
[----:B------:R-:W-:Y:S01]  /*6b20*/  F2FP.F16.F32.PACK_AB R105, R31, R26 ;  /* 0x0000001a1f69723e */ /* 0x000fe200000000ff */
[----:B------:R1:W-:Y:S01]  /*6b30*/  STS.128 [R91+0x20], R100 ;  /* 0x000020645b007388 */ /* 0x0003e20000000c00 */
[----:B------:R-:W-:Y:S02]  /*6b40*/  F2FP.F16.F32.PACK_AB R106, R29, R28 ;  /* 0x0000001c1d6a723e */ /* 0x000fe400000000ff */
[----:B------:R-:W-:Y:S05]  /*6b50*/  F2FP.F16.F32.PACK_AB R107, R35, R30 ;  /* 0x0000001e236b723e */ /* 0x000fea00000000ff */
[----:B------:R1:W-:Y:S01]  /*6b60*/  STS.128 [R87+0x30], R104 ;  /* 0x0000306857007388 */ /* 0x0003e20000000c00 */
[----:B------:R-:W-:Y:S01]  /*6b70*/  @!PT LDS RZ, [RZ] ;  /* 0x00000000fffff984 */ /* 0x000fe20000000800 */
[----:B------:R-:W-:Y:S01]  /*6b80*/  @!PT LDS RZ, [RZ] ;  /* 0x00000000fffff984 */ /* 0x000fe20000000800 */
[----:B------:R-:W-:Y:S01]  /*6b90*/  @!PT LDS RZ, [RZ] ;  /* 0x00000000fffff984 */ /* 0x000fe20000000800 */
[----:B------:R-:W-:Y:S01]  /*6ba0*/  @!PT LDS RZ, [RZ] ;  /* 0x00000000fffff984 */ /* 0x000fe20000000800 */
[----:B------:R3:W-:Y:S07]  /*6bb0*/  MEMBAR.ALL.CTA ;  /* 0x0000000000007992 */ /* 0x0007ee0000008000 */
[----:B---3--:R-:W3:Y:S02]  /*6bc0*/  FENCE.VIEW.ASYNC.S ;  /* 0x00000000000073c6 */ /* 0x008ee40000000000 */
[----:B---3--:R-:W-:Y:S06]  /*6bd0*/  BAR.SYNC.DEFER_BLOCKING 0x1, 0x80 ;  /* 0x0042000000007b1d */ /* 0x008fec0000010000 */
[----:B------:R-:W-:Y:S05]  /*6be0*/  @P0 BRA `(.L_x_108) ;  /* 0x0000000000280947 */ /* 0x000fea0003800000 */
[----:B------:R-:W3:Y:S01]  /*6bf0*/  LDCU.64 UR6, c[0x0][0x348] ;  /* 0x00006900ff0677ac */ /* 0x000ee20008000a00 */
[----:B------:R-:W-:Y:S01]  /*6c00*/  UIADD3 UR4, UPT, UPT, UR44, 0x200, URZ ;  /* 0x000002002c047890 */ /* 0x000fe2000fffe0ff */
[----:B------:R-:W-:Y:S05]  /*6c10*/  UMOV UR51, UR36 ;  /* 0x0000002400337c82 */ /* 0x000fea0008000000 */
[----:B------:R-:W-:Y:S04]  /*6c20*/  MOV R84, UR4 ;  /* 0x0000000400547c02 */ /* 0x000fe80008000f00 */
[----:B------:R-:W-:Y:S01]  /*6c30*/  R2UR UR48, R84 ;  /* 0x00000000543072ca */ /* 0x000fe200000e0000 */
[----:B---3--:R-:W-:Y:S04]  /*6c40*/  UIADD3 UR4, UP0, UPT, UR6, 0x680, URZ ;  /* 0x0000068006047890 */ /* 0x008fe8000ff1e0ff */
[----:B------:R-:W-:Y:S09]  /*6c50*/  UIADD3.X UR5, UPT, UPT, URZ, UR7, URZ, UP0, !UPT ;  /* 0x00000007ff057290 */ /* 0x000ff200087fe4ff */
[----:B------:R3:W-:Y:S01]  /*6c60*/  UTMASTG.3D [UR48], [UR4] ;  /* 0x00000030040073b5 */ /* 0x0007e20008010000 */
[----:B------:R0:W-:Y:S01]  /*6c70*/  UTMACMDFLUSH ;  /* 0x00000000000079b7 */ /* 0x0001e20000000000 */
[----:B---3--:R-:W-:Y:S04]  /*6c80*/  DEPBAR.LE SB0, 0x1 ;  /* 0x000080400000791a */ /* 0x008fe80000000000 */
.L_x_108:
[----:B------:R-:W-:Y:S05]  /*6c90*/  BSYNC.RECONVERGENT B0 ;  /* 0x0000000000007941 */ /* 0x000fea0003800200 */
.L_x_107:
[----:B------:R-:W-:Y:S01]  /*6ca0*/  BAR.SYNC.DEFER_BLOCKING 0x1, 0x80 ;  /* 0x0042000000007b1d */ /* 0x000fe20000010000 */
[----:B------:R-:W-:Y:S01]  /*6cb0*/  ISETP.NE.AND P1, PT, R98, RZ, PT ;  /* 0x000000ff6200720c */ /* 0x000fe20003f25270 */
[----:B------:R-:W-:Y:S01]  /*6cc0*/  UISETP.NE.AND UP0, UPT, UR52, URZ, UPT ;  /* 0x000000ff3400728c */ /* 0x000fe2000bf05270 */
[----:B------:R-:W-:Y:S11]  /*6cd0*/  LEA R3, R46, UR44, 0x3 ;  /* 0x0000002c2e037c11 */ /* 0x000ff6000f8e18ff */
[----:B------:R-:W-:Y:S01]  /*6ce0*/  @P1 SHF.L.U32 R2, R90, 0x1f, RZ ;  /* 0x0000001f5a021819 */ /* 0x000fe200000006ff */
[----:B------:R-:W-:Y:S06]  /*6cf0*/  BRA.U !UP0, `(.L_x_109) ;  /* 0x0000000108247547 */ /* 0x000fec000b800000 */
[----:B------:R-:W-:Y:S01]  /*6d00*/  IMAD.U32 R5, RZ, RZ, UR46 ;  /* 0x0000002eff057e24 */ /* 0x000fe2000f8e00ff */
[----:B------:R-:W-:Y:S01]  /*6d10*/  MOV R0, UR47 ;  /* 0x0000002f00007c02 */ /* 0x000fe20008000f00 */
[----:B------:R-:W-:Y:S03]  /*6d20*/  UIADD3 UR4, UPT, UPT, UR46, 0x1, URZ ;  /* 0x000000012e047890 */ /* 0x000fe6000fffe0ff */
[----:B------:R-:W-:Y:S01]  /*6d30*/  @P1 LEA R5, R5, UR44, 0x3 ;  /* 0x0000002c05051c11 */ /* 0x000fe2000f8e18ff */
[----:B------:R-:W-:Y:S04]  /*6d40*/  UISETP.NE.AND UP0, UPT, UR4, 0x4, UPT ;  /* 0x000000040400788c */ /* 0x000fe8000bf05270 */
[----:B------:R-:W-:Y:S01]  /*6d50*/  @P1 VIADD R5, R5, 0x80 ;  /* 0x0000008005051836 */ /* 0x000fe20000000000 */
[----:B------:R-:W-:Y:S04]  /*6d60*/  USEL UR46, UR4, URZ, UP0 ;  /* 0x000000ff042e7287 */ /* 0x000fe80008000000 */
[----:B------:R-:W-:Y:S04]  /*6d70*/  @P1 PRMT R0, R0, 0x654, R5 ;  /* 0x0000065400001816 */ /* 0x000fe80000000005 */
[----:B------:R3:W-:Y:S04]  /*6d80*/  @P1 SYNCS.ARRIVE.TRANS64.RED.A1T0 RZ, [R0+URZ], RZ ;  /* 0x000000ff00ff19a7 */ /* 0x0007e800081004ff */
.L_x_109:
[----:B------:R-:W4:Y:S01]  /*6d90*/  @P1 SYNCS.PHASECHK.TRANS64.TRYWAIT P0, [R3+URZ+0x60], R2 ;  /* 0x00006002030015a7 */ /* 0x000f2200080011ff */
[----:B------:R-:W-:Y:S01]  /*6da0*/  BSSY B1, `(.L_x_110) ;  /* 0x0000016000017945 */ /* 0x000fe20003800000 */
[----:B----4-:R-:W-:Y:S03]  /*6db0*/  @P1 SEL R47, RZ, 0x1, !P0 ;  /* 0x00000001ff2f1807 */ /* 0x010fe60004000000 */
[----:B------:R-:W-:Y:S05]  /*6dc0*/  @!P1 BRA `(.L_x_111) ;  /* 0x00000000004c9947 */ /* 0x000fea0003800000 */
[----:B------:R-:W-:Y:S01]  /*6dd0*/  ISETP.NE.AND P0, PT, R47, RZ, PT ;  /* 0x000000ff2f00720c */ /* 0x000fe20003f05270 */
[----:B------:R-:W-:Y:S01]  /*6de0*/  BSSY B0, `(.L_x_112) ;  /* 0x000000b000007945 */ /* 0x000fe20003800000 */
[----:B------:R-:W-:Y:S11]  /*6df0*/  ISETP.NE.AND P1, PT, R60, RZ, PT ;  /* 0x000000ff3c00720c */ /* 0x000ff60003f25270 */
[----:B------:R-:W-:Y:S02]  /*6e00*/  @!UPT UIADD3 URZ, UPT, UPT, URZ, URZ, URZ ;  /* 0x000000fffffff290 */ /* 0x000fe4000fffe0ff */
[C---:B------:R-:W-:Y:S01]  /*6e10*/  @P1 IMAD R6, R46.reuse, 0x2000, R93 ;  /* 0x000020002e061824 */ /* 0x040fe200078e025d */
[C---:B------:R-:W-:Y:S01]  /*6e20*/  @P1 LEA R4, R46.reuse, R91, 0xd ;  /* 0x0000005b2e041211 */ /* 0x040fe200078e68ff */
[C---:B------:R-:W-:Y:S02]  /*6e30*/  @P1 IMAD R5, R46.reuse, 0x2000, R92 ;  /* 0x000020002e051824 */ /* 0x040fe400078e025c */
[----:B------:R-:W-:Y:S01]  /*6e40*/  @P1 IMAD R2, R46, 0x2000, R87 ;  /* 0x000020002e021824 */ /* 0x000fe200078e0257 */
[----:B------:R-:W-:Y:S06]  /*6e50*/  @P0 BRA `(.L_x_113) ;  /* 0x00000000000c0947 */ /* 0x000fec0003800000 */
[----:B---3--:R-:W-:Y:S04]  /*6e60*/  SHF.L.U32 R0, R90, 0x1f, RZ ;  /* 0x0000001f5a007819 */ /* 0x008fe800000006ff */
[----:B------:R-:W3:Y:S02]  /*6e70*/  SYNCS.PHASECHK.TRANS64.TRYWAIT P0, [R3+URZ+0x60], R0 ;  /* 0x00006000030075a7 */ /* 0x000ee400080011ff */
[----:B---3--:R-:W-:Y:S05]  /*6e80*/  @!P0 BRA `(.L_x_114) ;  /* 0x0000003000a88947 */ /* 0x008fea0003800000 */
.L_x_113:
[----:B------:R-:W-:Y:S05]  /*6e90*/  BSYNC B0 ;  /* 0x0000000000007941 */ /* 0x000fea0003800000 */
.L_x_112:
[----:B------:R-:W-:Y:S02]  /*6ea0*/  ISETP.NE.AND P0, PT, R60, RZ, PT ;  /* 0x000000ff3c00720c */ /* 0x000fe40003f05270 */
[----:B------:R-:W-:Y:S11]  /*6eb0*/  IADD3 R46, PT, PT, R46, 0x1, RZ ;  /* 0x000000012e2e7810 */ /* 0x000ff60007ffe0ff */
[----:B------:R4:W1:Y:S04]  /*6ec0*/  @P0 LDS.128 R48, [R6] ;  /* 0x0000000006300984 */ /* 0x0008680000000c00 */
[----:B------:R4:W1:Y:S04]  /*6ed0*/  @P0 LDS.128 R56, [R5+0x10] ;  /* 0x0000100005380984 */ /* 0x0008680000000c00 */
[----:B------:R4:W1:Y:S04]  /*6ee0*/  @P0 LDS.128 R64, [R4+0x20] ;  /* 0x0000200004400984 */ /* 0x0008680000000c00 */
[----:B------:R4:W1:Y:S02]  /*6ef0*/  @P0 LDS.128 R72, [R2+0x30] ;  /* 0x0000300002480984 */ /* 0x0008640000000c00 */
.L_x_111:
[----:B------:R-:W-:Y:S05]  /*6f00*/  BSYNC B1 ;  /* 0x0000000000017941 */ /* 0x000fea0003800000 */
.L_x_110:
[----:B---3--:R-:W-:Y:S05]  /*6f10*/  VIADD R0, R39, 0x20 ;  /* 0x0000002027007836 */ /* 0x008fea0000000000 */
[----:B------:R-:W-:Y:S04]  /*6f20*/  SHF.R.U32.HI R0, RZ, 0x15, R0 ;  /* 0x00000015ff007819 */ /* 0x000fe80000011600 */
[----:B------:R-:W-:Y:S11]  /*6f30*/  LOP3.LUT P0, RZ, R0, 0x3, R81, 0x48, !PT ;  /* 0x0000000300ff7812 */ /* 0x000ff60007804851 */
[----:B------:R-:W-:Y:S02]  /*6f40*/  @!UPT UIADD3 URZ, UPT, UPT, URZ, URZ, URZ ;  /* 0x000000fffffff290 */ /* 0x000fe4000fffe0ff */
[----:B------:R-:W-:Y:S05]  /*6f50*/  @!P0 BRA `(.L_x_115) ;  /* 0x0000000000408947 */ /* 0x000fea0003800000 */
[----:B------:R-:W3:Y:S01]  /*6f60*/  LDCU.64 UR8, c[0x4][0x70] ;  /* 0x01000e00ff0877ac */ /* 0x000ee20008000a00 */
[----:B------:R-:W-:Y:S01]  /*6f70*/  MOV R3, 0x0 ;  /* 0x0000000000037802 */ /* 0x000fe20000000f00 */
[----:B------:R-:W-:Y:S02]  /*6f80*/  HFMA2 R12, -RZ, RZ, 0, 5.9604644775390625e-08 ;  /* 0x00000001ff0c7431 */ /* 0x000fe400000001ff */
[----:B------:R-:W-:Y:S02]  /*6f90*/  IMAD.MOV.U32 R8, RZ, RZ, 0x192 ;  /* 0x00000192ff087424 */ /* 0x000fe400078e00ff */
[----:B------:R-:W-:Y:S01]  /*6fa0*/  IMAD.MOV.U32 R13, RZ, RZ, RZ ;  /* 0x000000ffff0d7224 */ /* 0x000fe200078e00ff */
[----:B------:R-:W5:Y:S01]  /*6fb0*/  LDCU.64 UR6, c[0x4][0x78] ;  /* 0x01000f00ff0677ac */ /* 0x000f620008000a00 */
[----:B----4-:R-:W4:Y:S01]  /*6fc0*/  LDC.64 R2, c[0x4][R3] ;  /* 0x0100000003027b82 */ /* 0x010f220000000a00 */
[----:B------:R-:W2:Y:S01]  /*6fd0*/  LDCU.64 UR4, c[0x4][0x10] ;  /* 0x01000200ff0477ac */ /* 0x000ea20008000a00 */
[----:B---3--:R-:W-:Y:S01]  /*6fe0*/  MOV R5, UR9 ;  /* 0x0000000900057c02 */ /* 0x008fe20008000f00 */
[----:B------:R-:W-:Y:S01]  /*6ff0*/  IMAD.U32 R4, RZ, RZ, UR8 ;  /* 0x00000008ff047e24 */ /* 0x000fe2000f8e00ff */
[----:B-----5:R-:W-:Y:S01]  /*7000*/  MOV R7, UR7 ;  /* 0x0000000700077c02 */ /* 0x020fe20008000f00 */
[----:B------:R-:W-:Y:S01]  /*7010*/  IMAD.U32 R6, RZ, RZ, UR6 ;  /* 0x00000006ff067e24 */ /* 0x000fe2000f8e00ff */
[----:B--2---:R-:W-:Y:S01]  /*7020*/  MOV R11, UR5 ;  /* 0x00000005000b7c02 */ /* 0x004fe20008000f00 */
[----:B------:R-:W-:Y:S02]  /*7030*/  IMAD.U32 R10, RZ, RZ, UR4 ;  /* 0x00000004ff0a7e24 */ /* 0x000fe4000f8e00ff */
[----:B------:R-:W-:Y:S07]  /*7040*/  LEPC R20, `(.L_x_115) ;  /* 0x000000001014794e */ /* 0x000fee0000000000 */
[----:B-1--4-:R-:W-:Y:S05]  /*7050*/  CALL.ABS.NOINC R2 ;  /* 0x0000000002007343 */ /* 0x012fea0003c00000 */
.L_x_115:
[----:B------:R-:W-:Y:S05]  /*7060*/  WARPSYNC.ALL ;  /* 0x0000000000007948 */ /* 0x000fea0003800000 */
[----:B------:R-:W-:Y:S01]  /*7070*/  R2UR UR4, R39 ;  /* 0x00000000270472ca */ /* 0x000fe200000e0000 */
[--C-:B-1----:R-:W-:Y:S01]  /*7080*/  HADD2.F32 R40, -RZ, R48.reuse.H0_H0 ;  /* 0x20000030ff287230 */ /* 0x102fe20000004100 */
[----:B------:R-:W-:Y:S01]  /*7090*/  ISETP.NE.AND P6, PT, R98, RZ, PT ;  /* 0x000000ff6200720c */ /* 0x000fe20003fc5270 */
[----:B------:R-:W-:Y:S01]  /*70a0*/  HADD2.F32 R43, -RZ, R48.H1_H1 ;  /* 0x30000030ff2b7230 */ /* 0x000fe20000004100 */
[----:B------:R-:W-:Y:S01]  /*70b0*/  MOV R52, UR46 ;  /* 0x0000002e00347c02 */ /* 0x000fe20008000f00 */
[----:B------:R-:W-:Y:S01]  /*70c0*/  HADD2.F32 R42, -RZ, R49.H1_H1 ;  /* 0x30000031ff2a7230 */ /* 0x000fe20000004100 */
[----:B------:R-:W-:Y:S01]  /*70d0*/  MOV R61, UR47 ;  /* 0x0000002f003d7c02 */ /* 0x000fe20008000f00 */
[----:B------:R-:W-:Y:S01]  /*70e0*/  HADD2.F32 R45, -RZ, R51.H0_H0 ;  /* 0x20000033ff2d7230 */ /* 0x000fe20000004100 */
[----:B------:R-:W-:Y:S01]  /*70f0*/  ISETP.NE.AND P0, PT, R95, RZ, PT ;  /* 0x000000ff5f00720c */ /* 0x000fe20003f05270 */
[----:B------:R-:W-:Y:S01]  /*7100*/  HADD2.F32 R44, -RZ, R75.H1_H1 ;  /* 0x3000004bff2c7230 */ /* 0x000fe20000004100 */
[----:B------:R-:W-:Y:S01]  /*7110*/  BSSY.RECONVERGENT B0, `(.L_x_116) ;  /* 0x0000088000007945 */ /* 0x000fe20003800200 */
[----:B------:R-:W-:Y:S02]  /*7120*/  LEA R62, R46, UR44, 0x3 ;  /* 0x0000002c2e3e7c11 */ /* 0x000fe4000f8e18ff */
[----:B----4-:R-:W1:Y:S02]  /*7130*/  LDTM.x32 R4, tmem[UR4+0x20] ;  /* 0x00002004000479ee */ /* 0x010e6400082c0000 */
[----:B------:R-:W-:Y:S02]  /*7140*/  @P6 LEA R52, R52, UR44, 0x3 ;  /* 0x0000002c34346c11 */ /* 0x000fe4000f8e18ff */
[----:B------:R-:W-:Y:S02]  /*7150*/  @P6 SHF.L.U32 R63, R90, 0x1f, RZ ;  /* 0x0000001f5a3f6819 */ /* 0x000fe400000006ff */
[----:B------:R-:W-:Y:S04]  /*7160*/  @P6 IADD3 R52, PT, PT, R52, 0x80, RZ ;  /* 0x0000008034346810 */ /* 0x000fe80007ffe0ff */
[----:B------:R-:W-:Y:S01]  /*7170*/  @P6 PRMT R61, R61, 0x654, R52 ;  /* 0x000006543d3d6816 */ /* 0x000fe20000000034 */
[C---:B-1----:R-:W-:Y:S01]  /*7180*/  FMUL R0, R38.reuse, R4 ;  /* 0x0000000426007220 */ /* 0x042fe20000400000 */
[C---:B------:R-:W-:Y:S01]  /*7190*/  FMUL R2, R38.reuse, R5 ;  /* 0x0000000526027220 */ /* 0x040fe20000400000 */
[C---:B------:R-:W-:Y:S01]  /*71a0*/  FMUL R3, R38.reuse, R6 ;  /* 0x0000000626037220 */ /* 0x040fe20000400000 */
[C---:B------:R-:W-:Y:S01]  /*71b0*/  FMUL R7, R38.reuse, R7 ;  /* 0x0000000726077220 */ /* 0x040fe20000400000 */
[C---:B------:R-:W-:Y:S01]  /*71c0*/  FFMA R0, R41.reuse, R40, R0 ;  /* 0x0000002829007223 */ /* 0x040fe20000000000 */
[----:B------:R-:W-:Y:S02]  /*71d0*/  HADD2.F32 R40, -RZ, R49.H0_H0 ;  /* 0x20000031ff287230 */ /* 0x000fe40000004100 */
[C---:B------:R-:W-:Y:S01]  /*71e0*/  FFMA R2, R41.reuse, R43, R2 ;  /* 0x0000002b29027223 */ /* 0x040fe20000000002 */
[--C-:B------:R-:W-:Y:S02]  /*71f0*/  HADD2.F32 R43, -RZ, R50.reuse.H0_H0 ;  /* 0x20000032ff2b7230 */ /* 0x100fe40000004100 */
[C---:B------:R-:W-:Y:S01]  /*7200*/  FMUL R4, R38.reuse, R8 ;  /* 0x0000000826047220 */ /* 0x040fe20000400000 */
[----:B------:R-:W-:Y:S01]  /*7210*/  FMUL R5, R38, R9 ;  /* 0x0000000926057220 */ /* 0x000fe20000400000 */
[C---:B------:R-:W-:Y:S01]  /*7220*/  FFMA R3, R41.reuse, R40, R3 ;  /* 0x0000002829037223 */ /* 0x040fe20000000003 */
[----:B------:R-:W-:Y:S01]  /*7230*/  HADD2.F32 R40, -RZ, R50.H1_H1 ;  /* 0x30000032ff287230 */ /* 0x000fe20000004100 */
[----:B------:R-:W-:Y:S01]  /*7240*/  F2FP.F16.F32.PACK_AB R52, R2, R0 ;  /* 0x000000000234723e */ /* 0x000fe200000000ff */
[C---:B------:R-:W-:Y:S01]  /*7250*/  FFMA R7, R41.reuse, R42, R7 ;  /* 0x0000002a29077223 */ /* 0x040fe20000000007 */
[C---:B------:R-:W-:Y:S01]  /*7260*/  FFMA R4, R41.reuse, R43, R4 ;  /* 0x0000002b29047223 */ /* 0x040fe20000000004 */
[C---:B------:R-:W-:Y:S01]  /*7270*/  FMUL R6, R38.reuse, R10 ;  /* 0x0000000a26067220 */ /* 0x040fe20000400000 */
[----:B------:R-:W-:Y:S02]  /*7280*/  HADD2.F32 R42, -RZ, R51.H1_H1 ;  /* 0x30000033ff2a7230 */ /* 0x000fe40000004100 */
[----:B------:R-:W-:Y:S01]  /*7290*/  FFMA R5, R41, R40, R5 ;  /* 0x0000002829057223 */ /* 0x000fe20000000005 */
[----:B------:R-:W-:Y:S01]  /*72a0*/  F2FP.F16.F32.PACK_AB R53, R7, R3 ;  /* 0x000000030735723e */ /* 0x000fe200000000ff */
[----:B------:R-:W-:Y:S01]  /*72b0*/  FFMA R6, R41, R45, R6 ;  /* 0x0000002d29067223 */ /* 0x000fe20000000006 */
[C---:B------:R-:W-:Y:S01]  /*72c0*/  FMUL R11, R38.reuse, R11 ;  /* 0x0000000b260b7220 */ /* 0x040fe20000400000 */
[--C-:B------:R-:W-:Y:S01]  /*72d0*/  HADD2.F32 R40, -RZ, R56.reuse.H0_H0 ;  /* 0x20000038ff287230 */ /* 0x100fe20000004100 */
[----:B------:R-:W-:Y:S01]  /*72e0*/  F2FP.F16.F32.PACK_AB R54, R5, R4 ;  /* 0x000000040536723e */ /* 0x000fe200000000ff */
[C---:B------:R-:W-:Y:S01]  /*72f0*/  FMUL R8, R38.reuse, R12 ;  /* 0x0000000c26087220 */ /* 0x040fe20000400000 */
[C---:B------:R-:W-:Y:S01]  /*7300*/  FFMA R11, R41.reuse, R42, R11 ;  /* 0x0000002a290b7223 */ /* 0x040fe2000000000b */
[----:B------:R-:W-:Y:S02]  /*7310*/  HADD2.F32 R42, -RZ, R56.H1_H1 ;  /* 0x30000038ff2a7230 */ /* 0x000fe40000004100 */
[C---:B------:R-:W-:Y:S01]  /*7320*/  FMUL R9, R38.reuse, R13 ;  /* 0x0000000d26097220 */ /* 0x040fe20000400000 */
[--C-:B------:R-:W-:Y:S02]  /*7330*/  HADD2.F32 R43, -RZ, R57.reuse.H0_H0 ;  /* 0x20000039ff2b7230 */ /* 0x100fe40000004100 */
[----:B------:R-:W-:Y:S01]  /*7340*/  FFMA R8, R41, R40, R8 ;  /* 0x0000002829087223 */ /* 0x000fe20000000008 */
[----:B------:R-:W-:Y:S01]  /*7350*/  F2FP.F16.F32.PACK_AB R55, R11, R6 ;  /* 0x000000060b37723e */ /* 0x000fe200000000ff */
[----:B------:R-:W-:Y:S01]  /*7360*/  FFMA R9, R41, R42, R9 ;  /* 0x0000002a29097223 */ /* 0x000fe20000000009 */
[C---:B------:R-:W-:Y:S01]  /*7370*/  FMUL R10, R38.reuse, R14 ;  /* 0x0000000e260a7220 */ /* 0x040fe20000400000 */
[----:B------:R-:W-:Y:S02]  /*7380*/  HADD2.F32 R40, -RZ, R57.H1_H1 ;  /* 0x30000039ff287230 */ /* 0x000fe40000004100 */
[C---:B------:R-:W-:Y:S01]  /*7390*/  FMUL R15, R38.reuse, R15 ;  /* 0x0000000f260f7220 */ /* 0x040fe20000400000 */
[----:B------:R1:W-:Y:S01]  /*73a0*/  STS.128 [R93+0x2000], R52 ;  /* 0x002000345d007388 */ /* 0x0003e20000000c00 */
[----:B------:R-:W-:Y:S01]  /*73b0*/  F2FP.F16.F32.PACK_AB R68, R9, R8 ;  /* 0x000000080944723e */ /* 0x000fe200000000ff */
[C---:B------:R-:W-:Y:S01]  /*73c0*/  FFMA R10, R41.reuse, R43, R10 ;  /* 0x0000002b290a7223 */ /* 0x040fe2000000000a */
[--C-:B------:R-:W-:Y:S02]  /*73d0*/  HADD2.F32 R43, -RZ, R58.reuse.H0_H0 ;  /* 0x2000003aff2b7230 */ /* 0x100fe40000004100 */
        /* <DEDUP_REMOVED lines=11> */
[--C-:B------:R-:W-:Y:S02]  /*7490*/  HADD2.F32 R43, -RZ, R64.reuse.H0_H0 ;  /* 0x20000040ff2b7230 */ /* 0x100fe40000004100 */
[C---:B------:R-:W-:Y:S01]  /*74a0*/  FFMA R14, R41.reuse, R45, R14 ;  /* 0x0000002d290e7223 */ /* 0x040fe2000000000e */
[C---:B------:R-:W-:Y:S01]  /*74b0*/  FMUL R16, R38.reuse, R20 ;  /* 0x0000001426107220 */ /* 0x040fe20000400000 */
        /* <DEDUP_REMOVED lines=17> */
[C---:B------:R-:W-:Y:S01]  /*75d0*/  FFMA R20, R41.reuse, R40, R20 ;  /* 0x0000002829147223 */ /* 0x040fe20000000014 */
[C---:B------:R-:W-:Y:S01]  /*75e0*/  FFMA R21, R41.reuse, R42, R21 ;  /* 0x0000002a29157223 */ /* 0x040fe20000000015 */
[----:B------:R-:W-:Y:S02]  /*75f0*/  HADD2.F32 R40, -RZ, R67.H1_H1 ;  /* 0x30000043ff287230 */ /* 0x000fe40000004100 */
[----:B------:R-:W-:Y:S01]  /*7600*/  FFMA R22, R41, R43, R22 ;  /* 0x0000002b29167223 */ /* 0x000fe20000000016 */
[C---:B------:R-:W-:Y:S01]  /*7610*/  FMUL R27, R38.reuse, R27 ;  /* 0x0000001b261b7220 */ /* 0x040fe20000400000 */
[--C-:B------:R-:W-:Y:S02]  /*7620*/  HADD2.F32 R43, -RZ, R72.reuse.H0_H0 ;  /* 0x20000048ff2b7230 */ /* 0x100fe40000004100 */
[C---:B------:R-:W-:Y:S01]  /*7630*/  FMUL R24, R38.reuse, R28 ;  /* 0x0000001c26187220 */ /* 0x040fe20000400000 */
[----:B------:R-:W-:Y:S02]  /*7640*/  HADD2.F32 R42, -RZ, R72.H1_H1 ;  /* 0x30000048ff2a7230 */ /* 0x000fe40000004100 */
[C---:B------:R-:W-:Y:S01]  /*7650*/  FMUL R25, R38.reuse, R29 ;  /* 0x0000001d26197220 */ /* 0x040fe20000400000 */
[--C-:B------:R-:W-:Y:S01]  /*7660*/  HADD2.F32 R45, -RZ, R73.reuse.H0_H0 ;  /* 0x20000049ff2d7230 */ /* 0x100fe20000004100 */
[----:B------:R-:W-:Y:S01]  /*7670*/  F2FP.F16.F32.PACK_AB R70, R13, R12 ;  /* 0x0000000c0d46723e */ /* 0x000fe200000000ff */
[C---:B------:R-:W-:Y:S01]  /*7680*/  FMUL R26, R38.reuse, R30 ;  /* 0x0000001e261a7220 */ /* 0x040fe20000400000 */
[----:B------:R-:W-:Y:S01]  /*7690*/  F2FP.F16.F32.PACK_AB R71, R19, R14 ;  /* 0x0000000e1347723e */ /* 0x000fe200000000ff */
[C---:B------:R-:W-:Y:S01]  /*76a0*/  FFMA R27, R41.reuse, R40, R27 ;  /* 0x00000028291b7223 */ /* 0x040fe2000000001b */
[C---:B------:R-:W-:Y:S01]  /*76b0*/  FFMA R24, R41.reuse, R43, R24 ;  /* 0x0000002b29187223 */ /* 0x040fe20000000018 */
[----:B------:R-:W-:Y:S02]  /*76c0*/  HADD2.F32 R40, -RZ, R73.H1_H1 ;  /* 0x30000049ff287230 */ /* 0x000fe40000004100 */
[C---:B------:R-:W-:Y:S01]  /*76d0*/  FFMA R25, R41.reuse, R42, R25 ;  /* 0x0000002a29197223 */ /* 0x040fe20000000019 */
[----:B------:R1:W-:Y:S01]  /*76e0*/  STS.128 [R92+0x2010], R68 ;  /* 0x002010445c007388 */ /* 0x0003e20000000c00 */
[C---:B------:R-:W-:Y:S01]  /*76f0*/  FMUL R31, R38.reuse, R31 ;  /* 0x0000001f261f7220 */ /* 0x040fe20000400000 */
[--C-:B------:R-:W-:Y:S02]  /*7700*/  HADD2.F32 R43, -RZ, R74.reuse.H0_H0 ;  /* 0x2000004aff2b7230 */ /* 0x100fe40000004100 */
[C---:B------:R-:W-:Y:S01]  /*7710*/  FFMA R26, R41.reuse, R45, R26 ;  /* 0x0000002d291a7223 */ /* 0x040fe2000000001a */
        /* <DEDUP_REMOVED lines=30> */
[----:B------:R-:W-:Y:S02]  /*7900*/  UIADD3 UR9, UPT, UPT, UR49, 0x20, URZ ;  /* 0x0000002031097890 */ /* 0x000fe4000fffe0ff */
[----:B------:R-:W-:Y:S01]  /*7910*/  UIADD3 UR8, UPT, UPT, UR44, 0x2200, URZ ;  /* 0x000022002c087890 */ /* 0x000fe2000fffe0ff */
[----:B------:R-:W-:Y:S01]  /*7920*/  UMOV UR10, UR50 ;  /* 0x00000032000a7c82 */ /* 0x000fe20008000000 */
[----:B------:R-:W-:Y:S01]  /*7930*/  UMOV UR11, UR36 ;  /* 0x00000024000b7c82 */ /* 0x000fe20008000000 */
[----:B---3--:R-:W-:Y:S04]  /*7940*/  UIADD3 UR4, UP0, UPT, UR6, 0x680, URZ ;  /* 0x0000068006047890 */ /* 0x008fe8000ff1e0ff */
[----:B------:R-:W-:Y:S09]  /*7950*/  UIADD3.X UR5, UPT, UPT, URZ, UR7, URZ, UP0, !UPT ;  /* 0x00000007ff057290 */ /* 0x000ff200087fe4ff */
[----:B------:R3:W-:Y:S01]  /*7960*/  UTMASTG.3D [UR8], [UR4] ;  /* 0x00000008040073b5 */ /* 0x0007e20008010000 */
[----:B------:R0:W-:Y:S01]  /*7970*/  UTMACMDFLUSH ;  /* 0x00000000000079b7 */ /* 0x0001e20000000000 */
[----:B---3--:R-:W-:Y:S04]  /*7980*/  DEPBAR.LE SB0, 0x1 ;  /* 0x000080400000791a */ /* 0x008fe80000000000 */
.L_x_117:
[----:B------:R-:W-:Y:S05]  /*7990*/  BSYNC.RECONVERGENT B0 ;  /* 0x0000000000007941 */ /* 0x000fea0003800200 */
.L_x_116:
[----:B------:R-:W-:Y:S01]  /*79a0*/  BAR.SYNC.DEFER_BLOCKING 0x1, 0x80 ;  /* 0x0042000000007b1d */ /* 0x000fe20000010000 */
[----:B------:R-:W-:Y:S04]  /*79b0*/  UIADD3 UR4, UPT, UPT, UR46, 0x1, URZ ;  /* 0x000000012e047890 */ /* 0x000fe8000fffe0ff */
[----:B------:R-:W-:Y:S04]  /*79c0*/  UISETP.NE.AND UP0, UPT, UR4, 0x4, UPT ;  /* 0x000000040400788c */ /* 0x000fe8000bf05270 */
[----:B------:R-:W-:Y:S01]  /*79d0*/  USEL UR45, UR4, URZ, UP0 ;  /* 0x000000ff042d7287 */ /* 0x000fe20008000000 */
[----:B------:R3:W-:Y:S01]  /*79e0*/  @P6 SYNCS.ARRIVE.TRANS64.RED.A1T0 RZ, [R61+URZ], RZ ;  /* 0x000000ff3dff69a7 */ /* 0x0007e200081004ff */
[----:B------:R-:W-:Y:S01]  /*79f0*/  BSSY B1, `(.L_x_118) ;  /* 0x0000017000017945 */ /* 0x000fe20003800000 */
[----:B------:R-:W4:Y:S02]  /*7a00*/  @P6 SYNCS.PHASECHK.TRANS64.TRYWAIT P0, [R62+URZ+0x60], R63 ;  /* 0x0000603f3e0065a7 */ /* 0x000f2400080011ff */
[----:B----4-:R-:W-:Y:S01]  /*7a10*/  @P6 SEL R47, RZ, 0x1, !P0 ;  /* 0x00000001ff2f6807 */ /* 0x010fe20004000000 */
[----:B---3--:R-:W-:Y:S06]  /*7a20*/  @!P6 BRA `(.L_x_119) ;  /* 0x00000000004ce947 */ /* 0x008fec0003800000 */
        /* <DEDUP_REMOVED lines=9> */
[----:B------:R-:W-:Y:S04]  /*7ac0*/  SHF.L.U32 R5, R90, 0x1f, RZ ;  /* 0x0000001f5a057819 */ /* 0x000fe800000006ff */
[----:B------:R-:W3:Y:S02]  /*7ad0*/  SYNCS.PHASECHK.TRANS64.TRYWAIT P0, [R62+URZ+0x60], R5 ;  /* 0x000060053e0075a7 */ /* 0x000ee400080011ff */
[----:B---3--:R-:W-:Y:S05]  /*7ae0*/  @!P0 BRA `(.L_x_122) ;  /* 0x0000002400a48947 */ /* 0x008fea0003800000 */
.L_x_121:
[----:B------:R-:W-:Y:S05]  /*7af0*/  BSYNC B0 ;  /* 0x0000000000007941 */ /* 0x000fea0003800000 */
.L_x_120:
[----:B------:R-:W-:Y:S02]  /*7b00*/  ISETP.NE.AND P0, PT, R60, RZ, PT ;  /* 0x000000ff3c00720c */ /* 0x000fe40003f05270 */
[----:B------:R-:W-:Y:S11]  /*7b10*/  IADD3 R46, PT, PT, R46, 0x1, RZ ;  /* 0x000000012e2e7810 */ /* 0x000ff60007ffe0ff */
[----:B------:R4:W1:Y:S04]  /*7b20*/  @P0 LDS.128 R48, [R4] ;  /* 0x0000000004300984 */ /* 0x0008680000000c00 */
[----:B------:R4:W1:Y:S04]  /*7b30*/  @P0 LDS.128 R56, [R3+0x10] ;  /* 0x0000100003380984 */ /* 0x0008680000000c00 */
[----:B------:R4:W1:Y:S04]  /*7b40*/  @P0 LDS.128 R64, [R2+0x20] ;  /* 0x0000200002400984 */ /* 0x0008680000000c00 */
[----:B------:R4:W1:Y:S02]  /*7b50*/  @P0 LDS.128 R72, [R0+0x30] ;  /* 0x0000300000480984 */ /* 0x0008640000000c00 */
.L_x_119:
[----:B------:R-:W-:Y:S05]  /*7b60*/  BSYNC B1 ;  /* 0x0000000000017941 */ /* 0x000fea0003800000 */
.L_x_118:
[----:B----4-:R-:W-:Y:S05]  /*7b70*/  VIADD R0, R39, 0x40 ;  /* 0x0000004027007836 */ /* 0x010fea0000000000 */
        /* <DEDUP_REMOVED lines=9> */
[----:B------:R-:W4:Y:S01]  /*7c10*/  LDCU.64 UR6, c[0x4][0x78] ;  /* 0x01000f00ff0677ac */ /* 0x000f220008000a00 */
[----:B------:R-:W1:Y:S01]  /*7c20*/  LDC.64 R2, c[0x4][R3] ;  /* 0x0100000003027b82 */ /* 0x000e620000000a00 */
[----:B------:R-:W5:Y:S01]  /*7c30*/  LDCU.64 UR4, c[0x4][0x10] ;  /* 0x01000200ff0477ac */ /* 0x000f620008000a00 */
[----:B---3--:R-:W-:Y:S01]  /*7c40*/  MOV R5, UR9 ;  /* 0x0000000900057c02 */ /* 0x008fe20008000f00 */
[----:B------:R-:W-:Y:S01]  /*7c50*/  IMAD.U32 R4, RZ, RZ, UR8 ;  /* 0x00000008ff047e24 */ /* 0x000fe2000f8e00ff */
[----:B----4-:R-:W-:Y:S01]  /*7c60*/  MOV R7, UR7 ;  /* 0x0000000700077c02 */ /* 0x010fe20008000f00 */
[----:B------:R-:W-:Y:S01]  /*7c70*/  IMAD.U32 R6, RZ, RZ, UR6 ;  /* 0x00000006ff067e24 */ /* 0x000fe2000f8e00ff */
[----:B-----5:R-:W-:Y:S01]  /*7c80*/  MOV R11, UR5 ;  /* 0x00000005000b7c02 */ /* 0x020fe20008000f00 */
[----:B------:R-:W-:Y:S02]  /*7c90*/  IMAD.U32 R10, RZ, RZ, UR4 ;  /* 0x00000004ff0a7e24 */ /* 0x000fe4000f8e00ff */
[----:B------:R-:W-:Y:S07]  /*7ca0*/  LEPC R20, `(.L_x_123) ;  /* 0x000000001014794e */ /* 0x000fee0000000000 */
[----:B-12---:R-:W-:Y:S05]  /*7cb0*/  CALL.ABS.NOINC R2 ;  /* 0x0000000002007343 */ /* 0x006fea0003c00000 */
.L_x_123:
        /* <DEDUP_REMOVED lines=12> */
[----:B---3--:R-:W-:Y:S02]  /*7d80*/  LEA R62, R46, UR44, 0x3 ;  /* 0x0000002c2e3e7c11 */ /* 0x008fe4000f8e18ff */
[----:B------:R-:W1:Y:S02]  /*7d90*/  LDTM.x32 R4, tmem[UR4+0x40] ;  /* 0x00004004000479ee */ /* 0x000e6400082c0000 */
        /* <DEDUP_REMOVED lines=133> */
.L_x_125:
[----:B------:R-:W-:Y:S05]  /*85f0*/  BSYNC.RECONVERGENT B0 ;  /* 0x0000000000007941 */ /* 0x000fea0003800200 */
.L_x_124:
        /* <DEDUP_REMOVED lines=21> */
.L_x_129:
[----:B------:R-:W-:Y:S05]  /*8750*/  BSYNC B0 ;  /* 0x0000000000007941 */ /* 0x000fea0003800000 */
.L_x_128:
[----:B------:R-:W-:Y:S11]  /*8760*/  ISETP.NE.AND P0, PT, R60, RZ, PT ;  /* 0x000000ff3c00720c */ /* 0x000ff60003f05270 */
[----:B------:R-:W-:Y:S02]  /*8770*/  @!UPT UIADD3 URZ, UPT, UPT, URZ, URZ, URZ ;  /* 0x000000fffffff290 */ /* 0x000fe4000fffe0ff */
[----:B------:R4:W1:Y:S04]  /*8780*/  @P0 LDS.128 R48, [R3] ;  /* 0x0000000003300984 */ /* 0x0008680000000c00 */
[----:B------:R4:W1:Y:S04]  /*8790*/  @P0 LDS.128 R56, [R2+0x10] ;  /* 0x0000100002380984 */ /* 0x0008680000000c00 */
[----:B------:R4:W1:Y:S04]  /*87a0*/  @P0 LDS.128 R64, [R0+0x20] ;  /* 0x0000200000400984 */ /* 0x0008680000000c00 */
[----:B------:R4:W1:Y:S02]  /*87b0*/  @P0 LDS.128 R72, [R46+0x30] ;  /* 0x000030002e480984 */ /* 0x0008640000000c00 */
.L_x_127:
[----:B------:R-:W-:Y:S05]  /*87c0*/  BSYNC B1 ;  /* 0x0000000000017941 */ /* 0x000fea0003800000 */
.L_x_126:
        /* <DEDUP_REMOVED lines=21> */
.L_x_131:
[----:B------:R-:W-:Y:S01]  /*8920*/  ISETP.NE.AND P0, PT, R95, RZ, PT ;  /* 0x000000ff5f00720c */ /* 0x000fe20003f05270 */
[----:B------:R-:W-:Y:S05]  /*8930*/  WARPSYNC.ALL ;  /* 0x0000000000007948 */ /* 0x000fea0003800000 */
[----:B------:R-:W-:Y:S01]  /*8940*/  R2UR UR4, R39 ;  /* 0x00000000270472ca */ /* 0x000fe200000e0000 */
[--C-:B-1----:R-:W-:Y:S01]  /*8950*/  HADD2.F32 R40, -RZ, R48.reuse.H0_H0 ;  /* 0x20000030ff287230 */ /* 0x102fe20000004100 */
[----:B------:R-:W-:Y:S01]  /*8960*/  R2UR UR5, R99 ;  /* 0x00000000630572ca */ /* 0x000fe200000e0000 */
[----:B------:R-:W-:Y:S01]  /*8970*/  HADD2.F32 R42, -RZ, R48.H1_H1 ;  /* 0x30000030ff2a7230 */ /* 0x000fe20000004100 */
[----:B------:R-:W-:Y:S01]  /*8980*/  BSSY.RECONVERGENT B0, `(.L_x_132) ;  /* 0x000008a000007945 */ /* 0x000fe20003800200 */
[--C-:B------:R-:W-:Y:S02]  /*8990*/  HADD2.F32 R43, -RZ, R49.reuse.H0_H0 ;  /* 0x20000031ff2b7230 */ /* 0x100fe40000004100 */
[----:B------:R-:W-:Y:S02]  /*89a0*/  HADD2.F32 R44, -RZ, R49.H1_H1 ;  /* 0x30000031ff2c7230 */ /* 0x000fe40000004100 */
[--C-:B------:R-:W-:Y:S02]  /*89b0*/  HADD2.F32 R45, -RZ, R50.reuse.H0_H0 ;  /* 0x20000032ff2d7230 */ /* 0x100fe40000004100 */
[----:B------:R-:W-:Y:S02]  /*89c0*/  HADD2.F32 R46, -RZ, R50.H1_H1 ;  /* 0x30000032ff2e7230 */ /* 0x000fe40000004100 */
[----:B---3--:R-:W1:Y:S01]  /*89d0*/  LDTM.x32 R4, tmem[UR4+0x60] ;  /* 0x00006004000479ee */ /* 0x008e6200082c0000 */
[----:B------:R-:W-:Y:S01]  /*89e0*/  NOP ;  /* 0x0000000000007918 */ /* 0x000fe20000000000 */
[----:B------:R-:W-:Y:S01]  /*89f0*/  UIADD3 UR4, UPT, UPT, UR5, 0xf0, URZ ;  /* 0x000000f005047890 */ /* 0x000fe2000fffe0ff */
[--C-:B------:R-:W-:Y:S02]  /*8a00*/  HADD2.F32 R47, -RZ, R51.reuse.H0_H0 ;  /* 0x20000033ff2f7230 */ /* 0x100fe40000004100 */
[----:B------:R-:W-:Y:S01]  /*8a10*/  HADD2.F32 R49, -RZ, R51.H1_H1 ;  /* 0x30000033ff317230 */ /* 0x000fe20000004100 */
[----:B------:R-:W-:Y:S01]  /*8a20*/  UPRMT UR4, UR47, 0x654, UR4 ;  /* 0x000006542f047896 */ /* 0x000fe20008000004 */
[--C-:B------:R-:W-:Y:S02]  /*8a30*/  HADD2.F32 R48, -RZ, R56.reuse.H0_H0 ;  /* 0x20000038ff307230 */ /* 0x100fe40000004100 */
[----:B------:R-:W-:Y:S02]  /*8a40*/  HADD2.F32 R51, -RZ, R56.H1_H1 ;  /* 0x30000038ff337230 */ /* 0x000fe40000004100 */
[--C-:B------:R-:W-:Y:S02]  /*8a50*/  HADD2.F32 R50, -RZ, R57.reuse.H0_H0 ;  /* 0x20000039ff327230 */ /* 0x100fe40000004100 */
[----:B------:R-:W-:Y:S02]  /*8a60*/  HADD2.F32 R52, -RZ, R57.H1_H1 ;  /* 0x30000039ff347230 */ /* 0x000fe40000004100 */
[----:B-1----:R-:W-:Y:S01]  /*8a70*/  SYNCS.ARRIVE.TRANS64.RED.A1T0 RZ, [UR4], RZ ;  /* 0x000000ffffff79a7 */ /* 0x002fe20008100404 */
[--C-:B------:R-:W-:Y:S02]  /*8a80*/  HADD2.F32 R53, -RZ, R58.reuse.H0_H0 ;  /* 0x2000003aff357230 */ /* 0x100fe40000004100 */
[----:B------:R-:W-:Y:S02]  /*8a90*/  HADD2.F32 R54, -RZ, R58.H1_H1 ;  /* 0x3000003aff367230 */ /* 0x000fe40000004100 */
[--C-:B------:R-:W-:Y:S02]  /*8aa0*/  HADD2.F32 R55, -RZ, R59.reuse.H0_H0 ;  /* 0x2000003bff377230 */ /* 0x100fe40000004100 */
[----:B------:R-:W-:Y:S02]  /*8ab0*/  HADD2.F32 R56, -RZ, R59.H1_H1 ;  /* 0x3000003bff387230 */ /* 0x000fe40000004100 */
[C---:B------:R-:W-:Y:S01]  /*8ac0*/  FMUL R4, R38.reuse, R4 ;  /* 0x0000000426047220 */ /* 0x040fe20000400000 */
[C---:B------:R-:W-:Y:S01]  /*8ad0*/  FMUL R5, R38.reuse, R5 ;  /* 0x0000000526057220 */ /* 0x040fe20000400000 */
[C---:B------:R-:W-:Y:S01]  /*8ae0*/  FMUL R6, R38.reuse, R6 ;  /* 0x0000000626067220 */ /* 0x040fe20000400000 */
[C---:B------:R-:W-:Y:S01]  /*8af0*/  FMUL R7, R38.reuse, R7 ;  /* 0x0000000726077220 */ /* 0x040fe20000400000 */
[C---:B------:R-:W-:Y:S01]  /*8b00*/  FFMA R4, R41.reuse, R40, R4 ;  /* 0x0000002829047223 */ /* 0x040fe20000000004 */
[C---:B------:R-:W-:Y:S01]  /*8b10*/  FFMA R5, R41.reuse, R42, R5 ;  /* 0x0000002a29057223 */ /* 0x040fe20000000005 */
[C---:B------:R-:W-:Y:S01]  /*8b20*/  FFMA R6, R41.reuse, R43, R6 ;  /* 0x0000002b29067223 */ /* 0x040fe20000000006 */
[----:B------:R-:W-:Y:S01]  /*8b30*/  FFMA R7, R41, R44, R7 ;  /* 0x0000002c29077223 */ /* 0x000fe20000000007 */
[C---:B------:R-:W-:Y:S01]  /*8b40*/  FMUL R8, R38.reuse, R8 ;  /* 0x0000000826087220 */ /* 0x040fe20000400000 */
[C---:B------:R-:W-:Y:S01]  /*8b50*/  FMUL R9, R38.reuse, R9 ;  /* 0x0000000926097220 */ /* 0x040fe20000400000 */
[----:B------:R-:W-:Y:S01]  /*8b60*/  F2FP.F16.F32.PACK_AB R100, R5, R4 ;  /* 0x000000040564723e */ /* 0x000fe200000000ff */
[C---:B------:R-:W-:Y:S01]  /*8b70*/  FMUL R0, R38.reuse, R10 ;  /* 0x0000000a26007220 */ /* 0x040fe20000400000 */
[----:B------:R-:W-:Y:S01]  /*8b80*/  F2FP.F16.F32.PACK_AB R101, R7, R6 ;  /* 0x000000060765723e */ /* 0x000fe200000000ff */
[C---:B------:R-:W-:Y:S01]  /*8b90*/  FFMA R8, R41.reuse, R45, R8 ;  /* 0x0000002d29087223 */ /* 0x040fe20000000008 */
[C---:B------:R-:W-:Y:S01]  /*8ba0*/  FFMA R9, R41.reuse, R46, R9 ;  /* 0x0000002e29097223 */ /* 0x040fe20000000009 */
[----:B------:R-:W-:Y:S01]  /*8bb0*/  FFMA R0, R41, R47, R0 ;  /* 0x0000002f29007223 */ /* 0x000fe20000000000 */
[C---:B------:R-:W-:Y:S01]  /*8bc0*/  FMUL R2, R38.reuse, R11 ;  /* 0x0000000b26027220 */ /* 0x040fe20000400000 */
[C---:B------:R-:W-:Y:S01]  /*8bd0*/  FMUL R3, R38.reuse, R12 ;  /* 0x0000000c26037220 */ /* 0x040fe20000400000 */
[C---:B------:R-:W-:Y:S01]  /*8be0*/  FMUL R10, R38.reuse, R13 ;  /* 0x0000000d260a7220 */ /* 0x040fe20000400000 */
[----:B------:R-:W-:Y:S01]  /*8bf0*/  F2FP.F16.F32.PACK_AB R102, R9, R8 ;  /* 0x000000080966723e */ /* 0x000fe200000000ff */
[C---:B------:R-:W-:Y:S01]  /*8c00*/  FFMA R2, R41.reuse, R49, R2 ;  /* 0x0000003129027223 */ /* 0x040fe20000000002 */
[C---:B------:R-:W-:Y:S01]  /*8c10*/  FFMA R3, R41.reuse, R48, R3 ;  /* 0x0000003029037223 */ /* 0x040fe20000000003 */
[C---:B------:R-:W-:Y:S01]  /*8c20*/  FFMA R10, R41.reuse, R51, R10 ;  /* 0x00000033290a7223 */ /* 0x040fe2000000000a */
[C---:B------:R-:W-:Y:S01]  /*8c30*/  FMUL R11, R38.reuse, R14 ;  /* 0x0000000e260b7220 */ /* 0x040fe20000400000 */
[C---:B------:R-:W-:Y:S01]  /*8c40*/  FMUL R15, R38.reuse, R15 ;  /* 0x0000000f260f7220 */ /* 0x040fe20000400000 */
[C---:B------:R-:W-:Y:S01]  /*8c50*/  FMUL R12, R38.reuse, R16 ;  /* 0x00000010260c7220 */ /* 0x040fe20000400000 */
[C---:B------:R-:W-:Y:S01]  /*8c60*/  FMUL R13, R38.reuse, R17 ;  /* 0x00000011260d7220 */ /* 0x040fe20000400000 */
[C---:B------:R-:W-:Y:S01]  /*8c70*/  FFMA R11, R41.reuse, R50, R11 ;  /* 0x00000032290b7223 */ /* 0x040fe2000000000b */
[C---:B------:R-:W-:Y:S01]  /*8c80*/  FMUL R14, R38.reuse, R18 ;  /* 0x00000012260e7220 */ /* 0x040fe20000400000 */
[C---:B------:R-:W-:Y:S01]  /*8c90*/  FFMA R15, R41.reuse, R52, R15 ;  /* 0x00000034290f7223 */ /* 0x040fe2000000000f */
[--C-:B------:R-:W-:Y:S02]  /*8ca0*/  HADD2.F32 R57, -RZ, R64.reuse.H0_H0 ;  /* 0x20000040ff397230 */ /* 0x100fe40000004100 */
[----:B------:R-:W-:Y:S01]  /*8cb0*/  FMUL R19, R38, R19 ;  /* 0x0000001326137220 */ /* 0x000fe20000400000 */
[----:B------:R-:W-:Y:S01]  /*8cc0*/  F2FP.F16.F32.PACK_AB R103, R2, R0 ;  /* 0x000000000267723e */ /* 0x000fe200000000ff */
[C---:B------:R-:W-:Y:S01]  /*8cd0*/  FFMA R12, R41.reuse, R53, R12 ;  /* 0x00000035290c7223 */ /* 0x040fe2000000000c */
[----:B------:R-:W-:Y:S02]  /*8ce0*/  HADD2.F32 R58, -RZ, R64.H1_H1 ;  /* 0x30000040ff3a7230 */ /* 0x000fe40000004100 */
[C---:B------:R-:W-:Y:S01]  /*8cf0*/  FMUL R16, R38.reuse, R20 ;  /* 0x0000001426107220 */ /* 0x040fe20000400000 */
[C---:B------:R-:W-:Y:S01]  /*8d00*/  FFMA R13, R41.reuse, R54, R13 ;  /* 0x00000036290d7223 */ /* 0x040fe2000000000d */
[----:B------:R1:W-:Y:S01]  /*8d10*/  STS.128 [R93+0x6000], R100 ;  /* 0x006000645d007388 */ /* 0x0003e20000000c00 */
[--C-:B------:R-:W-:Y:S02]  /*8d20*/  HADD2.F32 R59, -RZ, R65.reuse.H0_H0 ;  /* 0x20000041ff3b7230 */ /* 0x100fe40000004100 */
[C---:B------:R-:W-:Y:S01]  /*8d30*/  FMUL R17, R38.reuse, R21 ;  /* 0x0000001526117220 */ /* 0x040fe20000400000 */
[C---:B------:R-:W-:Y:S01]  /*8d40*/  FFMA R14, R41.reuse, R55, R14 ;  /* 0x00000037290e7223 */ /* 0x040fe2000000000e */
[----:B------:R-:W-:Y:S02]  /*8d50*/  HADD2.F32 R60, -RZ, R65.H1_H1 ;  /* 0x30000041ff3c7230 */ /* 0x000fe40000004100 */
[C---:B------:R-:W-:Y:S01]  /*8d60*/  FMUL R18, R38.reuse, R22 ;  /* 0x0000001626127220 */ /* 0x040fe20000400000 */
[C---:B------:R-:W-:Y:S01]  /*8d70*/  FFMA R19, R41.reuse, R56, R19 ;  /* 0x0000003829137223 */ /* 0x040fe20000000013 */
        /* <DEDUP_REMOVED lines=13> */
[----:B------:R-:W-:Y:S01]  /*8e50*/  FMUL R27, R38, R27 ;  /* 0x0000001b261b7220 */ /* 0x000fe20000400000 */
[----:B------:R-:W-:Y:S01]  /*8e60*/  F2FP.F16.F32.PACK_AB R104, R10, R3 ;  /* 0x000000030a68723e */ /* 0x000fe200000000ff */
[----:B------:R-:W-:Y:S01]  /*8e70*/  FFMA R20, R41, R61, R20 ;  /* 0x0000003d29147223 */ /* 0x000fe20000000014 */
[----:B------:R-:W-:Y:S01]  /*8e80*/  F2FP.F16.F32.PACK_AB R105, R15, R11 ;  /* 0x0000000b0f69723e */ /* 0x000fe200000000ff */
[----:B------:R-:W-:Y:S01]  /*8e90*/  HADD2.F32 R66, -RZ, R72.H1_H1 ;  /* 0x30000048ff427230 */ /* 0x000fe20000004100 */
[----:B------:R-:W-:Y:S01]  /*8ea0*/  F2FP.F16.F32.PACK_AB R106, R13, R12 ;  /* 0x0000000c0d6a723e */ /* 0x000fe200000000ff */
[C---:B------:R-:W-:Y:S01]  /*8eb0*/  FMUL R24, R38.reuse, R28 ;  /* 0x0000001c26187220 */ /* 0x040fe20000400000 */
[----:B------:R-:W-:Y:S01]  /*8ec0*/  F2FP.F16.F32.PACK_AB R107, R19, R14 ;  /* 0x0000000e136b723e */ /* 0x000fe200000000ff */
[C---:B------:R-:W-:Y:S01]  /*8ed0*/  FFMA R21, R41.reuse, R62, R21 ;  /* 0x0000003e29157223 */ /* 0x040fe20000000015 */
[--C-:B------:R-:W-:Y:S02]  /*8ee0*/  HADD2.F32 R67, -RZ, R73.reuse.H0_H0 ;  /* 0x20000049ff437230 */ /* 0x100fe40000004100 */
[C---:B------:R-:W-:Y:S01]  /*8ef0*/  FMUL R25, R38.reuse, R29 ;  /* 0x0000001d26197220 */ /* 0x040fe20000400000 */
[C---:B------:R-:W-:Y:S01]  /*8f00*/  FFMA R22, R41.reuse, R63, R22 ;  /* 0x0000003f29167223 */ /* 0x040fe20000000016 */
[----:B------:R1:W-:Y:S01]  /*8f10*/  STS.128 [R92+0x6010], R104 ;  /* 0x006010685c007388 */ /* 0x0003e20000000c00 */
        /* <DEDUP_REMOVED lines=48> */
.L_x_133:
[----:B------:R-:W-:Y:S05]  /*9220*/  BSYNC.RECONVERGENT B0 ;  /* 0x0000000000007941 */ /* 0x000fea0003800200 */
.L_x_132:
[----:B------:R-:W-:Y:S01]  /*9230*/  BAR.SYNC.DEFER_BLOCKING 0x1, 0x80 ;  /* 0x0042000000007b1d */ /* 0x000fe20000010000 */
[----:B------:R-:W-:Y:S01]  /*9240*/  UISETP.NE.AND UP0, UPT, UR52, -0x4, UPT ;  /* 0xfffffffc3400788c */ /* 0x000fe2000bf05270 */
[----:B------:R-:W-:Y:S08]  /*9250*/  IADD3 R0, PT, PT, R36, 0x1, RZ ;  /* 0x0000000124007810 */ /* 0x000ff00007ffe0ff */
[----:B------:R-:W-:Y:S05]  /*9260*/  BRA.U !UP0, `(.L_x_134) ;  /* 0x0000000108287547 */ /* 0x000fea000b800000 */
[----:B------:R-:W-:Y:S01]  /*9270*/  ISETP.NE.AND P0, PT, R98, RZ, PT ;  /* 0x000000ff6200720c */ /* 0x000fe20003f05270 */
[----:B------:R-:W-:Y:S01]  /*9280*/  IMAD.U32 R3, RZ, RZ, UR46 ;  /* 0x0000002eff037e24 */ /* 0x000fe2000f8e00ff */
[----:B------:R-:W-:Y:S01]  /*9290*/  UIADD3 UR4, UPT, UPT, UR46, 0x1, URZ ;  /* 0x000000012e047890 */ /* 0x000fe2000fffe0ff */
[----:B------:R-:W-:Y:S03]  /*92a0*/  IMAD.U32 R2, RZ, RZ, UR47 ;  /* 0x0000002fff027e24 */ /* 0x000fe6000f8e00ff */
[----:B------:R-:W-:Y:S04]  /*92b0*/  UISETP.NE.AND UP0, UPT, UR4, 0x4, UPT ;  /* 0x000000040400788c */ /* 0x000fe8000bf05270 */
[----:B------:R-:W-:Y:S03]  /*92c0*/  USEL UR46, UR4, URZ, UP0 ;  /* 0x000000ff042e7287 */ /* 0x000fe60008000000 */
[----:B------:R-:W-:Y:S05]  /*92d0*/  @P0 LEA R3, R3, UR44, 0x3 ;  /* 0x0000002c03030c11 */ /* 0x000fea000f8e18ff */
[----:B------:R-:W-:Y:S05]  /*92e0*/  @P0 VIADD R3, R3, 0x80 ;  /* 0x0000008003030836 */ /* 0x000fea0000000000 */
[----:B------:R-:W-:Y:S04]  /*92f0*/  @P0 PRMT R2, R2, 0x654, R3 ;  /* 0x0000065402020816 */ /* 0x000fe80000000003 */
[----:B------:R3:W-:Y:S03]  /*9300*/  @P0 SYNCS.ARRIVE.TRANS64.RED.A1T0 RZ, [R2+URZ], RZ ;  /* 0x000000ff02ff09a7 */ /* 0x0007e600081004ff */
.L_x_134:
[----:B------:R-:W-:Y:S01]  /*9310*/  R2UR UR4, R82 ;  /* 0x00000000520472ca */ /* 0x000fe200000e0000 */
[----:B------:R-:W-:Y:S01]  /*9320*/  UISETP.NE.AND UP0, UPT, UR62, URZ, UPT ;  /* 0x000000ff3e00728c */ /* 0x000fe2000bf05270 */
[----:B------:R-:W-:Y:S01]  /*9330*/  ISETP.NE.AND P0, PT, R86, 0x2, PT ;  /* 0x000000025600780c */ /* 0x000fe20003f05270 */
[----:B------:R-:W-:Y:S01]  /*9340*/  UIADD3 UR20, UPT, UPT, UR37, UR63, URZ ;  /* 0x0000003f25147290 */ /* 0x000fe2000fffe0ff */
[----:B------:R-:W-:Y:S01]  /*9350*/  ISETP.NE.AND P1, PT, R0, 0x4, PT ;  /* 0x000000040000780c */ /* 0x000fe20003f25270 */
[----:B------:R-:W-:Y:S01]  /*9360*/  UIADD3 UR52, UPT, UPT, UR52, 0x4, URZ ;  /* 0x0000000434347890 */ /* 0x000fe2000fffe0ff */
[----:B------:R-:W-:Y:S01]  /*9370*/  SEL R3, RZ, 0x1, P0 ;  /* 0x00000001ff037807 */ /* 0x000fe20000000000 */
[----:B------:R-:W-:Y:S01]  /*9380*/  UMOV UR36, UR61 ;  /* 0x0000003d00247c82 */ /* 0x000fe20008000000 */
[----:B---3--:R-:W-:Y:S02]  /*9390*/  SEL R2, RZ, 0x1, P1 ;  /* 0x00000001ff027807 */ /* 0x008fe40000800000 */
[----:B------:R-:W-:Y:S02]  /*93a0*/  LOP3.LUT R88, R88, R3, RZ, 0x3c, !PT ;  /* 0x0000000358587212 */ /* 0x000fe400078e3cff */
[----:B------:R-:W-:Y:S01]  /*93b0*/  LOP3.LUT R89, R89, R2, RZ, 0x3c, !PT ;  /* 0x0000000259597212 */ /* 0x000fe200078e3cff */
[----:B------:R-:W-:Y:S01]  /*93c0*/  UIADD3 UR16, UPT, UPT, UR38, UR4, URZ ;  /* 0x0000000426107290 */ /* 0x000fe2000fffe0ff */
[----:B------:R-:W-:Y:S02]  /*93d0*/  SEL R86, R86, RZ, P0 ;  /* 0x000000ff56567207 */ /* 0x000fe40000000000 */
[----:B------:R-:W-:Y:S01]  /*93e0*/  SEL R36, R0, RZ, P1 ;  /* 0x000000ff00247207 */ /* 0x000fe20000800000 */
[----:B------:R-:W-:Y:S08]  /*93f0*/  BRA.U UP0, `(.L_x_135) ;  /* 0xffffffbd00dc7547 */ /* 0x000ff0000b83ffff */
[----:B------:R-:W-:-:S13]  /*9400*/  R2UR UR4, R83 ;  /* 0x00000000530472ca */ /* 0x000fda00000e0000 */
[----:B------:R-:W-:-:S09]  /*9410*/  UISETP.NE.AND UP0, UPT, UR4, URZ, UPT ;  /* 0x000000ff0400728c */ /* 0x000fd2000bf05270 */
[----:B------:R-:W-:Y:S05]  /*9420*/  BRA.U !UP0, `(.L_x_136) ;  /* 0x0000000108487547 */ /* 0x000fea000b800000 */
[----:B------:R-:W3:Y:S02]  /*9430*/  LDCU.64 UR4, c[0x0][0x890] ;  /* 0x00011200ff0477ac */ /* 0x000ee40008000a00 */
[----:B---3--:R-:W-:-:S04]  /*9440*/  UISETP.NE.U32.AND UP0, UPT, UR4, URZ, UPT ;  /* 0x000000ff0400728c */ /* 0x008fc8000bf05070 */
[----:B------:R-:W-:-:S09]  /*9450*/  UISETP.NE.AND.EX UP0, UPT, UR5, URZ, UPT, UP0 ;  /* 0x000000ff0500728c */ /* 0x000fd2000bf05300 */
[----:B------:R-:W-:Y:S05]  /*9460*/  BRA.U UP0, `(.L_x_137) ;  /* 0x00000001000c7547 */ /* 0x000fea000b800000 */
[----:B------:R-:W-:-:S13]  /*9470*/  FSETP.NEU.AND P0, PT, R41, RZ, PT ;  /* 0x000000ff2900720b */ /* 0x000fda0003f0d000 */
[----:B------:R-:W-:Y:S05]  /*9480*/  @!P0 EXIT ;  /* 0x000000000000894d */ /* 0x000fea0003800000 */
[----:B------:R-:W-:Y:S05]  /*9490*/  BRA `(.L_x_136) ;  /* 0x00000000002c7947 */ /* 0x000fea0003800000 */
.L_x_137:
[----:B------:R-:W-:Y:S01]  /*94a0*/  ISETP.NE.AND P0, PT, R85, RZ, PT ;  /* 0x000000ff5500720c */ /* 0x000fe20003f05270 */
[----:B------:R-:W-:-:S12]  /*94b0*/  BSSY.RECONVERGENT B0, `(.L_x_136) ;  /* 0x0000009000007945 */ /* 0x000fd80003800200 */
[----:B------:R-:W-:Y:S05]  /*94c0*/  @P0 BRA `(.L_x_138) ;  /* 0x0000000000140947 */ /* 0x000fea0003800000 */
[----:B------:R-:W3:Y:S02]  /*94d0*/  LDCU.64 UR4, c[0x0][0x888] ;  /* 0x00011100ff0477ac */ /* 0x000ee40008000a00 */
[----:B---3--:R-:W-:-:S04]  /*94e0*/  ISETP.NE.U32.AND P0, PT, RZ, UR4, PT ;  /* 0x00000004ff007c0c */ /* 0x008fc8000bf05070 */
[----:B------:R-:W-:-:S13]  /*94f0*/  ISETP.NE.AND.EX P0, PT, RZ, UR5, PT, P0 ;  /* 0x00000005ff007c0c */ /* 0x000fda000bf05300 */
[----:B------:R-:W-:Y:S05]  /*9500*/  @!P0 EXIT ;  /* 0x000000000000894d */ /* 0x000fea0003800000 */
[----:B------:R-:W-:Y:S05]  /*9510*/  BRA `(.L_x_139) ;  /* 0x0000000000087947 */ /* 0x000fea0003800000 */
.L_x_138:
[----:B------:R-:W-:-:S13]  /*9520*/  FSETP.NEU.AND P0, PT, R41, RZ, PT ;  /* 0x000000ff2900720b */ /* 0x000fda0003f0d000 */
[----:B------:R-:W-:Y:S05]  /*9530*/  @!P0 EXIT ;  /* 0x000000000000894d */ /* 0x000fea0003800000 */
.L_x_139:
[----:B------:R-:W-:Y:S05]  /*9540*/  BSYNC.RECONVERGENT B0 ;  /* 0x0000000000007941 */ /* 0x000fea0003800200 */
.L_x_136:
[----:B------:R-:W-:Y:S01]  /*9550*/  ULEA UR4, UR46, UR44, 0x3 ;  /* 0x0000002c2e047291 */ /* 0x000fe2000f8e18ff */
[----:B------:R-:W-:-:S04]  /*9560*/  DEPBAR.LE SB0, 0x0 ;  /* 0x000080000000791a */ /* 0x000fc80000000000 */
[----:B------:R-:W-:-:S04]  /*9570*/  UIADD3 UR4, UPT, UPT, UR4, 0x80, URZ ;  /* 0x0000008004047890 */ /* 0x000fc8000fffe0ff */
[----:B------:R-:W-:-:S09]  /*9580*/  UPRMT UR4, UR47, 0x654, UR4 ;  /* 0x000006542f047896 */ /* 0x000fd20008000004 */
[----:B------:R-:W-:Y:S01]  /*9590*/  SYNCS.ARRIVE.TRANS64.RED.A1T0 RZ, [UR4], RZ ;  /* 0x000000ffffff79a7 */ /* 0x000fe20008100404 */
[----:B------:R-:W-:Y:S05]  /*95a0*/  EXIT ;  /* 0x000000000000794d */ /* 0x000fea0003800000 */
.L_x_24:
[----:B--2---:R2:W3:Y:S02]  /*95b0*/  SYNCS.PHASECHK.TRANS64.TRYWAIT P0, [R3+URZ+0x120], R2 ;  /* 0x00012002030075a7 */ /* 0x0044e400080011ff */
[----:B---3--:R-:W-:Y:S05]  /*95c0*/  @!P0 NANOSLEEP.SYNCS 0x989680 ;  /* 0x009896800000895d */ /* 0x008fea0003900000 */
[----:B------:R-:W3:Y:S02]  /*95d0*/  @!P0 SYNCS.PHASECHK.TRANS64 P0, [R3+URZ+0x120], R2 ;  /* 0x00012002030085a7 */ /* 0x000ee400080010ff */
[----:B---3--:R-:W-:Y:S05]  /*95e0*/  @!P0 BRA `(.L_x_24) ;  /* 0xfffffffc00f08947 */ /* 0x008fea000383ffff */
[----:B------:R-:W-:Y:S05]  /*95f0*/  BRA `(.L_x_140) ;  /* 0xffffff8000d87947 */ /* 0x000fea000383ffff */
.L_x_27:
[----:B-1----:R-:W-:-:S07]  /*9600*/  MOV R0, UR33 ;  /* 0x0000002100007c02 */ /* 0x002fce0008000f00 */
.L_x_141:
[----:B-1----:R1:W2:Y:S02]  /*9610*/  SYNCS.PHASECHK.TRANS64.TRYWAIT P0, [R0+URZ+0x30], R3 ;  /* 0x00003003000075a7 */ /* 0x0022a400080011ff */
[----:B--2---:R-:W-:Y:S05]  /*9620*/  @!P0 NANOSLEEP.SYNCS 0x989680 ;  /* 0x009896800000895d */ /* 0x004fea0003900000 */
[----:B------:R-:W2:Y:S02]  /*9630*/  @!P0 SYNCS.PHASECHK.TRANS64 P0, [R0+URZ+0x30], R3 ;  /* 0x00003003000085a7 */ /* 0x000ea400080010ff */
[----:B--2---:R-:W-:Y:S05]  /*9640*/  @!P0 BRA `(.L_x_141) ;  /* 0xfffffffc00f08947 */ /* 0x004fea000383ffff */
[----:B------:R-:W-:Y:S05]  /*9650*/  BRA `(.L_x_26) ;  /* 0xffffff8400207947 */ /* 0x000fea000383ffff */
.L_x_34:
[----:B-1----:R-:W-:-:S07]  /*9660*/  MOV R0, UR17 ;  /* 0x0000001100007c02 */ /* 0x002fce0008000f00 */
.L_x_142:
[----:B-1----:R1:W2:Y:S02]  /*9670*/  SYNCS.PHASECHK.TRANS64.TRYWAIT P0, [R0+URZ+0x30], R3 ;  /* 0x00003003000075a7 */ /* 0x0022a400080011ff */
[----:B--2---:R-:W-:Y:S05]  /*9680*/  @!P0 NANOSLEEP.SYNCS 0x989680 ;  /* 0x009896800000895d */ /* 0x004fea0003900000 */
[----:B------:R-:W2:Y:S02]  /*9690*/  @!P0 SYNCS.PHASECHK.TRANS64 P0, [R0+URZ+0x30], R3 ;  /* 0x00003003000085a7 */ /* 0x000ea400080010ff */
[----:B--2---:R-:W-:Y:S05]  /*96a0*/  @!P0 BRA `(.L_x_142) ;  /* 0xfffffffc00f08947 */ /* 0x004fea000383ffff */
[----:B------:R-:W-:Y:S05]  /*96b0*/  BRA `(.L_x_33) ;  /* 0xffffff8400dc7947 */ /* 0x000fea000383ffff */
.L_x_39:
[----:B-1----:R1:W2:Y:S02]  /*96c0*/  SYNCS.PHASECHK.TRANS64.TRYWAIT P0, [R3+URZ+0xb0], R0 ;  /* 0x0000b000030075a7 */ /* 0x0022a400080011ff */
[----:B--2---:R-:W-:Y:S05]  /*96d0*/  @!P0 NANOSLEEP.SYNCS 0x989680 ;  /* 0x009896800000895d */ /* 0x004fea0003900000 */
[----:B------:R-:W2:Y:S02]  /*96e0*/  @!P0 SYNCS.PHASECHK.TRANS64 P0, [R3+URZ+0xb0], R0 ;  /* 0x0000b000030085a7 */ /* 0x000ea400080010ff */
[----:B--2---:R-:W-:Y:S05]  /*96f0*/  @!P0 BRA `(.L_x_39) ;  /* 0xfffffffc00f08947 */ /* 0x004fea000383ffff */
[----:B------:R-:W-:Y:S05]  /*9700*/  BRA `(.L_x_143) ;  /* 0xffffff8800807947 */ /* 0x000fea000383ffff */
.L_x_43:
[----:B-1----:R-:W-:-:S07]  /*9710*/  MOV R0, UR4 ;  /* 0x0000000400007c02 */ /* 0x002fce0008000f00 */
.L_x_144:
[----:B-1----:R1:W2:Y:S02]  /*9720*/  SYNCS.PHASECHK.TRANS64.TRYWAIT P0, [R0+URZ], R3 ;  /* 0x00000003000075a7 */ /* 0x0022a400080011ff */
[----:B--2---:R-:W-:Y:S05]  /*9730*/  @!P0 NANOSLEEP.SYNCS 0x989680 ;  /* 0x009896800000895d */ /* 0x004fea0003900000 */
[----:B------:R-:W2:Y:S02]  /*9740*/  @!P0 SYNCS.PHASECHK.TRANS64 P0, [R0+URZ], R3 ;  /* 0x00000003000085a7 */ /* 0x000ea400080010ff */
[----:B--2---:R-:W-:Y:S05]  /*9750*/  @!P0 BRA `(.L_x_144) ;  /* 0xfffffffc00f08947 */ /* 0x004fea000383ffff */
[----:B------:R-:W-:Y:S05]  /*9760*/  BRA `(.L_x_145) ;  /* 0xffffff9000287947 */ /* 0x000fea000383ffff */
.L_x_44:
[----:B------:R-:W-:-:S07]  /*9770*/  MOV R0, UR5 ;  /* 0x0000000500007c02 */ /* 0x000fce0008000f00 */
.L_x_146:
[----:B-1----:R1:W2:Y:S02]  /*9780*/  SYNCS.PHASECHK.TRANS64.TRYWAIT P0, [R0+URZ], R3 ;  /* 0x00000003000075a7 */ /* 0x0022a400080011ff */
[----:B--2---:R-:W-:Y:S05]  /*9790*/  @!P0 NANOSLEEP.SYNCS 0x989680 ;  /* 0x009896800000895d */ /* 0x004fea0003900000 */
[----:B------:R-:W2:Y:S02]  /*97a0*/  @!P0 SYNCS.PHASECHK.TRANS64 P0, [R0+URZ], R3 ;  /* 0x00000003000085a7 */ /* 0x000ea400080010ff */
[----:B--2---:R-:W-:Y:S05]  /*97b0*/  @!P0 BRA `(.L_x_146) ;  /* 0xfffffffc00f08947 */ /* 0x004fea000383ffff */
[----:B------:R-:W-:Y:S05]  /*97c0*/  BRA `(.L_x_147) ;  /* 0xffffff9000347947 */ /* 0x000fea000383ffff */
.L_x_45:
[----:B------:R-:W-:-:S07]  /*97d0*/  MOV R0, UR5 ;  /* 0x0000000500007c02 */ /* 0x000fce0008000f00 */
.L_x_148:
[----:B-1----:R1:W2:Y:S02]  /*97e0*/  SYNCS.PHASECHK.TRANS64.TRYWAIT P0, [R0+URZ], R3 ;  /* 0x00000003000075a7 */ /* 0x0022a400080011ff */
[----:B--2---:R-:W-:Y:S05]  /*97f0*/  @!P0 NANOSLEEP.SYNCS 0x989680 ;  /* 0x009896800000895d */ /* 0x004fea0003900000 */
[----:B------:R-:W2:Y:S02]  /*9800*/  @!P0 SYNCS.PHASECHK.TRANS64 P0, [R0+URZ], R3 ;  /* 0x00000003000085a7 */ /* 0x000ea400080010ff */
[----:B--2---:R-:W-:Y:S05]  /*9810*/  @!P0 BRA `(.L_x_148) ;  /* 0xfffffffc00f08947 */ /* 0x004fea000383ffff */
[----:B------:R-:W-:Y:S05]  /*9820*/  BRA `(.L_x_149) ;  /* 0xffffff9000407947 */ /* 0x000fea000383ffff */
.L_x_46:
[----:B------:R-:W-:-:S07]  /*9830*/  MOV R0, UR5 ;  /* 0x0000000500007c02 */ /* 0x000fce0008000f00 */
.L_x_150:
[----:B-1----:R1:W2:Y:S02]  /*9840*/  SYNCS.PHASECHK.TRANS64.TRYWAIT P0, [R0+URZ], R3 ;  /* 0x00000003000075a7 */ /* 0x0022a400080011ff */
[----:B--2---:R-:W-:Y:S05]  /*9850*/  @!P0 NANOSLEEP.SYNCS 0x989680 ;  /* 0x009896800000895d */ /* 0x004fea0003900000 */
[----:B------:R-:W2:Y:S02]  /*9860*/  @!P0 SYNCS.PHASECHK.TRANS64 P0, [R0+URZ], R3 ;  /* 0x00000003000085a7 */ /* 0x000ea400080010ff */
[----:B--2---:R-:W-:Y:S05]  /*9870*/  @!P0 BRA `(.L_x_150) ;  /* 0xfffffffc00f08947 */ /* 0x004fea000383ffff */
[----:B------:R-:W-:Y:S05]  /*9880*/  BRA `(.L_x_151) ;  /* 0xffffff90004c7947 */ /* 0x000fea000383ffff */
.L_x_47:
[----:B------:R-:W-:-:S07]  /*9890*/  MOV R0, UR5 ;  /* 0x0000000500007c02 */ /* 0x000fce0008000f00 */
.L_x_152:
[----:B-1----:R1:W2:Y:S02]  /*98a0*/  SYNCS.PHASECHK.TRANS64.TRYWAIT P0, [R0+URZ], R3 ;  /* 0x00000003000075a7 */ /* 0x0022a400080011ff */
[----:B--2---:R-:W-:Y:S05]  /*98b0*/  @!P0 NANOSLEEP.SYNCS 0x989680 ;  /* 0x009896800000895d */ /* 0x004fea0003900000 */
[----:B------:R-:W2:Y:S02]  /*98c0*/  @!P0 SYNCS.PHASECHK.TRANS64 P0, [R0+URZ], R3 ;  /* 0x00000003000085a7 */ /* 0x000ea400080010ff */
[----:B--2---:R-:W-:Y:S05]  /*98d0*/  @!P0 BRA `(.L_x_152) ;  /* 0xfffffffc00f08947 */ /* 0x004fea000383ffff */
[----:B------:R-:W-:Y:S05]  /*98e0*/  BRA `(.L_x_153) ;  /* 0xffffff9000587947 */ /* 0x000fea000383ffff */
.L_x_50:
[----:B-1----:R1:W2:Y:S02]  /*98f0*/  SYNCS.PHASECHK.TRANS64.TRYWAIT P0, [R2+URZ+0x110], R5 ;  /* 0x00011005020075a7 */ /* 0x0022a400080011ff */
[----:B--2---:R-:W-:Y:S05]  /*9900*/  @!P0 NANOSLEEP.SYNCS 0x989680 ;  /* 0x009896800000895d */ /* 0x004fea0003900000 */
[----:B------:R-:W2:Y:S02]  /*9910*/  @!P0 SYNCS.PHASECHK.TRANS64 P0, [R2+URZ+0x110], R5 ;  /* 0x00011005020085a7 */ /* 0x000ea400080010ff */
[----:B--2---:R-:W-:Y:S05]  /*9920*/  @!P0 BRA `(.L_x_50) ;  /* 0xfffffffc00f08947 */ /* 0x004fea000383ffff */
[----:B------:R-:W-:Y:S05]  /*9930*/  BRA `(.L_x_154) ;  /* 0xffffff9000b47947 */ /* 0x000fea000383ffff */
.L_x_51:
[----:B------:R-:W-:-:S07]  /*9940*/  MOV R2, UR4 ;  /* 0x0000000400027c02 */ /* 0x000fce0008000f00 */
.L_x_155:
[----:B-1----:R1:W2:Y:S02]  /*9950*/  SYNCS.PHASECHK.TRANS64.TRYWAIT P0, [R2+URZ+0xc0], R5 ;  /* 0x0000c005020075a7 */ /* 0x0022a400080011ff */
[----:B--2---:R-:W-:Y:S05]  /*9960*/  @!P0 NANOSLEEP.SYNCS 0x989680 ;  /* 0x009896800000895d */ /* 0x004fea0003900000 */
[----:B------:R-:W2:Y:S02]  /*9970*/  @!P0 SYNCS.PHASECHK.TRANS64 P0, [R2+URZ+0xc0], R5 ;  /* 0x0000c005020085a7 */ /* 0x000ea400080010ff */
[----:B--2---:R-:W-:Y:S05]  /*9980*/  @!P0 BRA `(.L_x_155) ;  /* 0xfffffffc00f08947 */ /* 0x004fea000383ffff */
[----:B------:R-:W-:Y:S05]  /*9990*/  BRA `(.L_x_156) ;  /* 0xffffff9000c47947 */ /* 0x000fea000383ffff */
.L_x_52:
[----:B-1----:R1:W2:Y:S02]  /*99a0*/  SYNCS.PHASECHK.TRANS64.TRYWAIT P1, [R2+URZ+0xb0], R5 ;  /* 0x0000b005020075a7 */ /* 0x0022a400080211ff */
[----:B--2---:R-:W-:Y:S05]  /*99b0*/  @!P1 NANOSLEEP.SYNCS 0x989680 ;  /* 0x009896800000995d */ /* 0x004fea0003900000 */
[----:B------:R-:W2:Y:S02]  /*99c0*/  @!P1 SYNCS.PHASECHK.TRANS64 P1, [R2+URZ+0xb0], R5 ;  /* 0x0000b005020095a7 */ /* 0x000ea400080210ff */
[----:B--2---:R-:W-:Y:S05]  /*99d0*/  @!P1 BRA `(.L_x_52) ;  /* 0xfffffffc00f09947 */ /* 0x004fea000383ffff */
[----:B------:R-:W-:Y:S05]  /*99e0*/  BRA `(.L_x_157) ;  /* 0xffffff9000f47947 */ /* 0x000fea000383ffff */
.L_x_55:
[----:B------:R-:W-:-:S07]  /*99f0*/  MOV R0, UR4 ;  /* 0x0000000400007c02 */ /* 0x000fce0008000f00 */
.L_x_158:
[----:B-1----:R1:W2:Y:S02]  /*9a00*/  SYNCS.PHASECHK.TRANS64.TRYWAIT P0, [R0+URZ+0xc0], R3 ;  /* 0x0000c003000075a7 */ /* 0x0022a400080011ff */
[----:B--2---:R-:W-:Y:S05]  /*9a10*/  @!P0 NANOSLEEP.SYNCS 0x989680 ;  /* 0x009896800000895d */ /* 0x004fea0003900000 */
[----:B------:R-:W2:Y:S02]  /*9a20*/  @!P0 SYNCS.PHASECHK.TRANS64 P0, [R0+URZ+0xc0], R3 ;  /* 0x0000c003000085a7 */ /* 0x000ea400080010ff */
[----:B--2---:R-:W-:Y:S05]  /*9a30*/  @!P0 BRA `(.L_x_158) ;  /* 0xfffffffc00f08947 */ /* 0x004fea000383ffff */
[----:B------:R-:W-:Y:S05]  /*9a40*/  BRA `(.L_x_54) ;  /* 0xffffff9400487947 */ /* 0x000fea000383ffff */
.L_x_62:
[----:B-1----:R1:W2:Y:S02]  /*9a50*/  SYNCS.PHASECHK.TRANS64.TRYWAIT P1, [R0+URZ+0xb0], R5 ;  /* 0x0000b005000075a7 */ /* 0x0022a400080211ff */
[----:B--2---:R-:W-:Y:S05]  /*9a60*/  @!P1 NANOSLEEP.SYNCS 0x989680 ;  /* 0x009896800000995d */ /* 0x004fea0003900000 */
[----:B------:R-:W2:Y:S02]  /*9a70*/  @!P1 SYNCS.PHASECHK.TRANS64 P1, [R0+URZ+0xb0], R5 ;  /* 0x0000b005000095a7 */ /* 0x000ea400080210ff */
[----:B--2---:R-:W-:Y:S05]  /*9a80*/  @!P1 BRA `(.L_x_62) ;  /* 0xfffffffc00f09947 */ /* 0x004fea000383ffff */
[----:B------:R-:W-:Y:S05]  /*9a90*/  BRA `(.L_x_159) ;  /* 0xffffff9800bc7947 */ /* 0x000fea000383ffff */
.L_x_63:
[----:B------:R-:W-:-:S07]  /*9aa0*/  MOV R3, UR30 ;  /* 0x0000001e00037c02 */ /* 0x000fce0008000f00 */
.L_x_160:
[----:B-1----:R1:W2:Y:S02]  /*9ab0*/  SYNCS.PHASECHK.TRANS64.TRYWAIT P0, [R3+URZ+0xf0], R0 ;  /* 0x0000f000030075a7 */ /* 0x0022a400080011ff */
[----:B--2---:R-:W-:Y:S05]  /*9ac0*/  @!P0 NANOSLEEP.SYNCS 0x989680 ;  /* 0x009896800000895d */ /* 0x004fea0003900000 */
[----:B------:R-:W2:Y:S02]  /*9ad0*/  @!P0 SYNCS.PHASECHK.TRANS64 P0, [R3+URZ+0xf0], R0 ;  /* 0x0000f000030085a7 */ /* 0x000ea400080010ff */
[----:B--2---:R-:W-:Y:S05]  /*9ae0*/  @!P0 BRA `(.L_x_160) ;  /* 0xfffffffc00f08947 */ /* 0x004fea000383ffff */
[----:B------:R-:W-:Y:S05]  /*9af0*/  BRA `(.L_x_161) ;  /* 0xffffff9800f47947 */ /* 0x000fea000383ffff */
.L_x_66:
[----:B------:R-:W-:Y:S07]  /*9b00*/  MOV R0, UR5 ;  /* 0x0000000500007c02 */ /* 0x000fee0008000f00 */
.L_x_162:
[----:B-1----:R1:W2:Y:S02]  /*9b10*/  SYNCS.PHASECHK.TRANS64.TRYWAIT P0, [R0+URZ], R3 ;  /* 0x00000003000075a7 */ /* 0x0022a400080011ff */
[----:B--2---:R-:W-:Y:S05]  /*9b20*/  @!P0 NANOSLEEP.SYNCS 0x989680 ;  /* 0x009896800000895d */ /* 0x004fea0003900000 */
[----:B------:R-:W2:Y:S02]  /*9b30*/  @!P0 SYNCS.PHASECHK.TRANS64 P0, [R0+URZ], R3 ;  /* 0x00000003000085a7 */ /* 0x000ea400080010ff */
[----:B--2---:R-:W-:Y:S05]  /*9b40*/  @!P0 BRA `(.L_x_162) ;  /* 0xfffffffc00f08947 */ /* 0x004fea000383ffff */
[----:B------:R-:W-:Y:S05]  /*9b50*/  BRA `(.L_x_65) ;  /* 0xffffff9c00107947 */ /* 0x000fea000383ffff */
.L_x_69:
[----:B------:R-:W-:-:S07]  /*9b60*/  MOV R0, UR4 ;  /* 0x0000000400007c02 */ /* 0x000fce0008000f00 */
.L_x_163:
[----:B--2---:R2:W4:Y:S02]  /*9b70*/  SYNCS.PHASECHK.TRANS64.TRYWAIT P0, [R0+URZ], R3 ;  /* 0x00000003000075a7 */ /* 0x00452400080011ff */
[----:B----4-:R-:W-:Y:S05]  /*9b80*/  @!P0 NANOSLEEP.SYNCS 0x989680 ;  /* 0x009896800000895d */ /* 0x010fea0003900000 */
[----:B------:R-:W4:Y:S02]  /*9b90*/  @!P0 SYNCS.PHASECHK.TRANS64 P0, [R0+URZ], R3 ;  /* 0x00000003000085a7 */ /* 0x000f2400080010ff */
[----:B----4-:R-:W-:Y:S05]  /*9ba0*/  @!P0 BRA `(.L_x_163) ;  /* 0xfffffffc00f08947 */ /* 0x010fea000383ffff */
[----:B------:R-:W-:Y:S05]  /*9bb0*/  BRA `(.L_x_164) ;  /* 0xffffff9c00ec7947 */ /* 0x000fea000383ffff */
.L_x_70:
[----:B------:R-:W-:-:S07]  /*9bc0*/  MOV R0, UR5 ;  /* 0x0000000500007c02 */ /* 0x000fce0008000f00 */
.L_x_165:
[----:B-1----:R1:W2:Y:S02]  /*9bd0*/  SYNCS.PHASECHK.TRANS64.TRYWAIT P0, [R0+URZ], R3 ;  /* 0x00000003000075a7 */ /* 0x0022a400080011ff */
[----:B--2---:R-:W-:Y:S05]  /*9be0*/  @!P0 NANOSLEEP.SYNCS 0x989680 ;  /* 0x009896800000895d */ /* 0x004fea0003900000 */
[----:B------:R-:W2:Y:S02]  /*9bf0*/  @!P0 SYNCS.PHASECHK.TRANS64 P0, [R0+URZ], R3 ;  /* 0x00000003000085a7 */ /* 0x000ea400080010ff */
[----:B--2---:R-:W-:Y:S05]  /*9c00*/  @!P0 BRA `(.L_x_165) ;  /* 0xfffffffc00f08947 */ /* 0x004fea000383ffff */
[----:B------:R-:W-:Y:S05]  /*9c10*/  BRA `(.L_x_166) ;  /* 0xffffff9c00f87947 */ /* 0x000fea000383ffff */
.L_x_71:
[----:B------:R-:W-:-:S07]  /*9c20*/  MOV R0, UR5 ;  /* 0x0000000500007c02 */ /* 0x000fce0008000f00 */
.L_x_167:
[----:B-1----:R1:W2:Y:S02]  /*9c30*/  SYNCS.PHASECHK.TRANS64.TRYWAIT P0, [R0+URZ], R3 ;  /* 0x00000003000075a7 */ /* 0x0022a400080011ff */
[----:B--2---:R-:W-:Y:S05]  /*9c40*/  @!P0 NANOSLEEP.SYNCS 0x989680 ;  /* 0x009896800000895d */ /* 0x004fea0003900000 */
[----:B------:R-:W2:Y:S02]  /*9c50*/  @!P0 SYNCS.PHASECHK.TRANS64 P0, [R0+URZ], R3 ;  /* 0x00000003000085a7 */ /* 0x000ea400080010ff */
[----:B--2---:R-:W-:Y:S05]  /*9c60*/  @!P0 BRA `(.L_x_167) ;  /* 0xfffffffc00f08947 */ /* 0x004fea000383ffff */
[----:B------:R-:W-:Y:S05]  /*9c70*/  BRA `(.L_x_168) ;  /* 0xffffffa000047947 */ /* 0x000fea000383ffff */
.L_x_72:
[----:B------:R-:W-:-:S07]  /*9c80*/  MOV R0, UR4 ;  /* 0x0000000400007c02 */ /* 0x000fce0008000f00 */
.L_x_169:
[----:B-1----:R1:W2:Y:S02]  /*9c90*/  SYNCS.PHASECHK.TRANS64.TRYWAIT P0, [R0+URZ], R3 ;  /* 0x00000003000075a7 */ /* 0x0022a400080011ff */
[----:B--2---:R-:W-:Y:S05]  /*9ca0*/  @!P0 NANOSLEEP.SYNCS 0x989680 ;  /* 0x009896800000895d */ /* 0x004fea0003900000 */
[----:B------:R-:W2:Y:S02]  /*9cb0*/  @!P0 SYNCS.PHASECHK.TRANS64 P0, [R0+URZ], R3 ;  /* 0x00000003000085a7 */ /* 0x000ea400080010ff */
[----:B--2---:R-:W-:Y:S05]  /*9cc0*/  @!P0 BRA `(.L_x_169) ;  /* 0xfffffffc00f08947 */ /* 0x004fea000383ffff */
[----:B------:R-:W-:Y:S05]  /*9cd0*/  BRA `(.L_x_170) ;  /* 0xffffffa000107947 */ /* 0x000fea000383ffff */
.L_x_77:
[----:B--2---:R2:W3:Y:S02]  /*9ce0*/  SYNCS.PHASECHK.TRANS64.TRYWAIT P0, [R12+URZ+0xb0], R9 ;  /* 0x0000b0090c0075a7 */ /* 0x0044e400080011ff */
[----:B---3--:R-:W-:Y:S05]  /*9cf0*/  @!P0 NANOSLEEP.SYNCS 0x989680 ;  /* 0x009896800000895d */ /* 0x008fea0003900000 */
[----:B------:R-:W3:Y:S02]  /*9d00*/  @!P0 SYNCS.PHASECHK.TRANS64 P0, [R12+URZ+0xb0], R9 ;  /* 0x0000b0090c0085a7 */ /* 0x000ee400080010ff */
[----:B---3--:R-:W-:Y:S05]  /*9d10*/  @!P0 BRA `(.L_x_77) ;  /* 0xfffffffc00f08947 */ /* 0x008fea000383ffff */
[----:B------:R-:W-:Y:S05]  /*9d20*/  BRA `(.L_x_171) ;  /* 0xffffffa400307947 */ /* 0x000fea000383ffff */
.L_x_80:
[----:B------:R-:W-:Y:S07]  /*9d30*/  MOV R0, UR21 ;  /* 0x0000001500007c02 */ /* 0x000fee0008000f00 */
.L_x_172:
[----:B--2---:R2:W3:Y:S02]  /*9d40*/  SYNCS.PHASECHK.TRANS64.TRYWAIT P2, [R0+URZ+0xa8], R11 ;  /* 0x0000a80b000075a7 */ /* 0x0044e400080411ff */
[----:B---3--:R-:W-:Y:S05]  /*9d50*/  @!P2 NANOSLEEP.SYNCS 0x989680 ;  /* 0x009896800000a95d */ /* 0x008fea0003900000 */
[----:B------:R-:W3:Y:S02]  /*9d60*/  @!P2 SYNCS.PHASECHK.TRANS64 P2, [R0+URZ+0xa8], R11 ;  /* 0x0000a80b0000a5a7 */ /* 0x000ee400080410ff */
[----:B---3--:R-:W-:Y:S05]  /*9d70*/  @!P2 BRA `(.L_x_172) ;  /* 0xfffffffc00f0a947 */ /* 0x008fea000383ffff */
[----:B------:R-:W-:Y:S05]  /*9d80*/  BRA `(.L_x_79) ;  /* 0xffffffa800987947 */ /* 0x000fea000383ffff */
.L_x_83:
[----:B--2---:R-:W-:Y:S07]  /*9d90*/  MOV R0, UR21 ;  /* 0x0000001500007c02 */ /* 0x004fee0008000f00 */
.L_x_173:
[----:B--2---:R2:W3:Y:S02]  /*9da0*/  SYNCS.PHASECHK.TRANS64.TRYWAIT P0, [R0+URZ+0x80], R9 ;  /* 0x00008009000075a7 */ /* 0x0044e400080011ff */
[----:B---3--:R-:W-:Y:S05]  /*9db0*/  @!P0 NANOSLEEP.SYNCS 0x989680 ;  /* 0x009896800000895d */ /* 0x008fea0003900000 */
[----:B------:R-:W3:Y:S02]  /*9dc0*/  @!P0 SYNCS.PHASECHK.TRANS64 P0, [R0+URZ+0x80], R9 ;  /* 0x00008009000085a7 */ /* 0x000ee400080010ff */
[----:B---3--:R-:W-:Y:S05]  /*9dd0*/  @!P0 BRA `(.L_x_173) ;  /* 0xfffffffc00f08947 */ /* 0x008fea000383ffff */
[----:B------:R-:W-:Y:S05]  /*9de0*/  BRA `(.L_x_174) ;  /* 0xffffffa800f47947 */ /* 0x000fea000383ffff */
.L_x_84:
[----:B------:R-:W-:Y:S07]  /*9df0*/  MOV R0, UR21 ;  /* 0x0000001500007c02 */ /* 0x000fee0008000f00 */
.L_x_175:
[----:B--2---:R2:W3:Y:S02]  /*9e00*/  SYNCS.PHASECHK.TRANS64.TRYWAIT P0, [R0+URZ+0x88], R9 ;  /* 0x00008809000075a7 */ /* 0x0044e400080011ff */
[----:B---3--:R-:W-:Y:S05]  /*9e10*/  @!P0 NANOSLEEP.SYNCS 0x989680 ;  /* 0x009896800000895d */ /* 0x008fea0003900000 */
[----:B------:R-:W3:Y:S02]  /*9e20*/  @!P0 SYNCS.PHASECHK.TRANS64 P0, [R0+URZ+0x88], R9 ;  /* 0x00008809000085a7 */ /* 0x000ee400080010ff */
[----:B---3--:R-:W-:Y:S05]  /*9e30*/  @!P0 BRA `(.L_x_175) ;  /* 0xfffffffc00f08947 */ /* 0x008fea000383ffff */
[----:B------:R-:W-:Y:S05]  /*9e40*/  BRA `(.L_x_176) ;  /* 0xffffffac00307947 */ /* 0x000fea000383ffff */
.L_x_85:
[----:B------:R-:W-:Y:S07]  /*9e50*/  MOV R0, UR21 ;  /* 0x0000001500007c02 */ /* 0x000fee0008000f00 */
.L_x_177:
[----:B--2---:R2:W3:Y:S02]  /*9e60*/  SYNCS.PHASECHK.TRANS64.TRYWAIT P0, [R0+URZ+0x90], R9 ;  /* 0x00009009000075a7 */ /* 0x0044e400080011ff */
[----:B---3--:R-:W-:Y:S05]  /*9e70*/  @!P0 NANOSLEEP.SYNCS 0x989680 ;  /* 0x009896800000895d */ /* 0x008fea0003900000 */
[----:B------:R-:W3:Y:S02]  /*9e80*/  @!P0 SYNCS.PHASECHK.TRANS64 P0, [R0+URZ+0x90], R9 ;  /* 0x00009009000085a7 */ /* 0x000ee400080010ff */
[----:B---3--:R-:W-:Y:S05]  /*9e90*/  @!P0 BRA `(.L_x_177) ;  /* 0xfffffffc00f08947 */ /* 0x008fea000383ffff */
[----:B------:R-:W-:Y:S05]  /*9ea0*/  BRA `(.L_x_178) ;  /* 0xffffffac00787947 */ /* 0x000fea000383ffff */
.L_x_86:
[----:B------:R-:W-:Y:S07]  /*9eb0*/  MOV R0, UR21 ;  /* 0x0000001500007c02 */ /* 0x000fee0008000f00 */
.L_x_179:
[----:B--2---:R2:W3:Y:S02]  /*9ec0*/  SYNCS.PHASECHK.TRANS64.TRYWAIT P0, [R0+URZ+0x98], R9 ;  /* 0x00009809000075a7 */ /* 0x0044e400080011ff */
[----:B---3--:R-:W-:Y:S05]  /*9ed0*/  @!P0 NANOSLEEP.SYNCS 0x989680 ;  /* 0x009896800000895d */ /* 0x008fea0003900000 */
[----:B------:R-:W3:Y:S02]  /*9ee0*/  @!P0 SYNCS.PHASECHK.TRANS64 P0, [R0+URZ+0x98], R9 ;  /* 0x00009809000085a7 */ /* 0x000ee400080010ff */
[----:B---3--:R-:W-:Y:S05]  /*9ef0*/  @!P0 BRA `(.L_x_179) ;  /* 0xfffffffc00f08947 */ /* 0x008fea000383ffff */
[----:B------:R-:W-:Y:S05]  /*9f00*/  BRA `(.L_x_180) ;  /* 0xffffffac00bc7947 */ /* 0x000fea000383ffff */
.L_x_88:
[----:B------:R-:W-:-:S07]  /*9f10*/  MOV R0, UR21 ;  /* 0x0000001500007c02 */ /* 0x000fce0008000f00 */
.L_x_181:
[----:B---3--:R3:W4:Y:S02]  /*9f20*/  SYNCS.PHASECHK.TRANS64.TRYWAIT P0, [R0+URZ+0x80], R3 ;  /* 0x00008003000075a7 */ /* 0x00872400080011ff */
[----:B----4-:R-:W-:Y:S05]  /*9f30*/  @!P0 NANOSLEEP.SYNCS 0x989680 ;  /* 0x009896800000895d */ /* 0x010fea0003900000 */
[----:B------:R-:W4:Y:S02]  /*9f40*/  @!P0 SYNCS.PHASECHK.TRANS64 P0, [R0+URZ+0x80], R3 ;  /* 0x00008003000085a7 */ /* 0x000f2400080010ff */
[----:B----4-:R-:W-:Y:S05]  /*9f50*/  @!P0 BRA `(.L_x_181) ;  /* 0xfffffffc00f08947 */ /* 0x010fea000383ffff */
[----:B------:R-:W-:Y:S05]  /*9f60*/  BRA `(.L_x_182) ;  /* 0xffffffb000307947 */ /* 0x000fea000383ffff */
.L_x_89:
[----:B---3--:R-:W-:-:S07]  /*9f70*/  MOV R0, UR21 ;  /* 0x0000001500007c02 */ /* 0x008fce0008000f00 */
.L_x_183:
[----:B---3--:R3:W4:Y:S02]  /*9f80*/  SYNCS.PHASECHK.TRANS64.TRYWAIT P0, [R0+URZ+0x88], R3 ;  /* 0x00008803000075a7 */ /* 0x00872400080011ff */
[----:B----4-:R-:W-:Y:S05]  /*9f90*/  @!P0 NANOSLEEP.SYNCS 0x989680 ;  /* 0x009896800000895d */ /* 0x010fea0003900000 */
[----:B------:R-:W4:Y:S02]  /*9fa0*/  @!P0 SYNCS.PHASECHK.TRANS64 P0, [R0+URZ+0x88], R3 ;  /* 0x00008803000085a7 */ /* 0x000f2400080010ff */
[----:B----4-:R-:W-:Y:S05]  /*9fb0*/  @!P0 BRA `(.L_x_183) ;  /* 0xfffffffc00f08947 */ /* 0x010fea000383ffff */
[----:B------:R-:W-:Y:S05]  /*9fc0*/  BRA `(.L_x_184) ;  /* 0xffffffb000207947 */ /* 0x000fea000383ffff */
.L_x_90:
[----:B---3--:R-:W-:-:S07]  /*9fd0*/  MOV R0, UR21 ;  /* 0x0000001500007c02 */ /* 0x008fce0008000f00 */
.L_x_185:
[----:B---3--:R3:W4:Y:S02]  /*9fe0*/  SYNCS.PHASECHK.TRANS64.TRYWAIT P0, [R0+URZ+0x90], R3 ;  /* 0x00009003000075a7 */ /* 0x00872400080011ff */
[----:B----4-:R-:W-:Y:S05]  /*9ff0*/  @!P0 NANOSLEEP.SYNCS 0x989680 ;  /* 0x009896800000895d */ /* 0x010fea0003900000 */
[----:B------:R-:W4:Y:S02]  /*a000*/  @!P0 SYNCS.PHASECHK.TRANS64 P0, [R0+URZ+0x90], R3 ;  /* 0x00009003000085a7 */ /* 0x000f2400080010ff */
[----:B----4-:R-:W-:Y:S05]  /*a010*/  @!P0 BRA `(.L_x_185) ;  /* 0xfffffffc00f08947 */ /* 0x010fea000383ffff */
[----:B------:R-:W-:Y:S05]  /*a020*/  BRA `(.L_x_186) ;  /* 0xffffffb000107947 */ /* 0x000fea000383ffff */
.L_x_92:
[----:B-1----:R1:W2:Y:S02]  /*a030*/  SYNCS.PHASECHK.TRANS64.TRYWAIT P0, [R3+URZ+0xb0], R0 ;  /* 0x0000b000030075a7 */ /* 0x0022a400080011ff */
[----:B--2---:R-:W-:Y:S05]  /*a040*/  @!P0 NANOSLEEP.SYNCS 0x989680 ;  /* 0x009896800000895d */ /* 0x004fea0003900000 */
[----:B------:R-:W2:Y:S02]  /*a050*/  @!P0 SYNCS.PHASECHK.TRANS64 P0, [R3+URZ+0xb0], R0 ;  /* 0x0000b000030085a7 */ /* 0x000ea400080010ff */
[----:B--2---:R-:W-:Y:S05]  /*a060*/  @!P0 BRA `(.L_x_92) ;  /* 0xfffffffc00f08947 */ /* 0x004fea000383ffff */
[----:B------:R-:W-:Y:S05]  /*a070*/  BRA `(.L_x_187) ;  /* 0xffffffb000d07947 */ /* 0x000fea000383ffff */
.L_x_103:
[----:B-1----:R-:W-:Y:S04]  /*a080*/  MOV R2, UR44 ;  /* 0x0000002c00027c02 */ /* 0x002fe80008000f00 */
[----:B------:R1:W2:Y:S03]  /*a090*/  SYNCS.PHASECHK.TRANS64.TRYWAIT P1, [R2+URZ+0x60], R3 ;  /* 0x00006003020075a7 */ /* 0x0002a600080211ff */
[----:B--2---:R-:W-:Y:S05]  /*a0a0*/  @!P1 NANOSLEEP.SYNCS 0x989680 ;  /* 0x009896800000995d */ /* 0x004fea0003900000 */
[----:B------:R-:W2:Y:S02]  /*a0b0*/  @!P1 SYNCS.PHASECHK.TRANS64 P1, [R2+URZ+0x60], R3 ;  /* 0x00006003020095a7 */ /* 0x000ea400080210ff */
[----:B--2---:R-:W-:Y:S05]  /*a0c0*/  @!P1 BRA `(.L_x_103) ;  /* 0xfffffffc00ec9947 */ /* 0x004fea000383ffff */
[----:B------:R-:W-:Y:S05]  /*a0d0*/  BRA `(.L_x_102) ;  /* 0xffffffc000407947 */ /* 0x000fea000383ffff */
.L_x_105:
[----:B-1----:R1:W4:Y:S02]  /*a0e0*/  SYNCS.PHASECHK.TRANS64.TRYWAIT P0, [R99+URZ+0xd0], R0 ;  /* 0x0000d000630075a7 */ /* 0x00232400080011ff */
[----:B----4-:R-:W-:Y:S05]  /*a0f0*/  @!P0 NANOSLEEP.SYNCS 0x989680 ;  /* 0x009896800000895d */ /* 0x010fea0003900000 */
[----:B------:R-:W4:Y:S02]  /*a100*/  @!P0 SYNCS.PHASECHK.TRANS64 P0, [R99+URZ+0xd0], R0 ;  /* 0x0000d000630085a7 */ /* 0x000f2400080010ff */
[----:B----4-:R-:W-:Y:S05]  /*a110*/  @!P0 BRA `(.L_x_105) ;  /* 0xfffffffc00f08947 */ /* 0x010fea000383ffff */
[----:B------:R-:W-:Y:S05]  /*a120*/  BRA `(.L_x_104) ;  /* 0xffffffc000687947 */ /* 0x000fea000383ffff */
.L_x_114:
[----:B---3--:R3:W4:Y:S02]  /*a130*/  SYNCS.PHASECHK.TRANS64.TRYWAIT P0, [R3+URZ+0x60], R0 ;  /* 0x00006000030075a7 */ /* 0x00872400080011ff */
[----:B----4-:R-:W-:Y:S05]  /*a140*/  @!P0 NANOSLEEP.SYNCS 0x989680 ;  /* 0x009896800000895d */ /* 0x010fea0003900000 */
[----:B------:R-:W4:Y:S02]  /*a150*/  @!P0 SYNCS.PHASECHK.TRANS64 P0, [R3+URZ+0x60], R0 ;  /* 0x00006000030085a7 */ /* 0x000f2400080010ff */
[----:B----4-:R-:W-:Y:S05]  /*a160*/  @!P0 BRA `(.L_x_114) ;  /* 0xfffffffc00f08947 */ /* 0x010fea000383ffff */
[----:B------:R-:W-:Y:S05]  /*a170*/  BRA `(.L_x_113) ;  /* 0xffffffcc00447947 */ /* 0x000fea000383ffff */
.L_x_122:
[----:B---3--:R3:W4:Y:S02]  /*a180*/  SYNCS.PHASECHK.TRANS64.TRYWAIT P0, [R62+URZ+0x60], R5 ;  /* 0x000060053e0075a7 */ /* 0x00872400080011ff */
[----:B----4-:R-:W-:Y:S05]  /*a190*/  @!P0 NANOSLEEP.SYNCS 0x989680 ;  /* 0x009896800000895d */ /* 0x010fea0003900000 */
[----:B------:R-:W4:Y:S02]  /*a1a0*/  @!P0 SYNCS.PHASECHK.TRANS64 P0, [R62+URZ+0x60], R5 ;  /* 0x000060053e0085a7 */ /* 0x000f2400080010ff */
[----:B----4-:R-:W-:Y:S05]  /*a1b0*/  @!P0 BRA `(.L_x_122) ;  /* 0xfffffffc00f08947 */ /* 0x010fea000383ffff */
[----:B------:R-:W-:Y:S05]  /*a1c0*/  BRA `(.L_x_121) ;  /* 0xffffffd800487947 */ /* 0x000fea000383ffff */
.L_x_130:
[----:B---3--:R3:W4:Y:S02]  /*a1d0*/  SYNCS.PHASECHK.TRANS64.TRYWAIT P0, [R62+URZ+0x60], R5 ;  /* 0x000060053e0075a7 */ /* 0x00872400080011ff */
[----:B----4-:R-:W-:Y:S05]  /*a1e0*/  @!P0 NANOSLEEP.SYNCS 0x989680 ;  /* 0x009896800000895d */ /* 0x010fea0003900000 */
[----:B------:R-:W4:Y:S02]  /*a1f0*/  @!P0 SYNCS.PHASECHK.TRANS64 P0, [R62+URZ+0x60], R5 ;  /* 0x000060053e0085a7 */ /* 0x000f2400080010ff */
[----:B----4-:R-:W-:Y:S05]  /*a200*/  @!P0 BRA `(.L_x_130) ;  /* 0xfffffffc00f08947 */ /* 0x010fea000383ffff */
[----:B------:R-:W-:Y:S05]  /*a210*/  BRA `(.L_x_129) ;  /* 0xffffffe4004c7947 */ /* 0x000fea000383ffff */
        .weak           $__internal_0_$__cuda_sm10x_tcgen05_guardrail_trap_col_being_dealloced_not_returned_by_alloc
        .type           $__internal_0_$__cuda_sm10x_tcgen05_guardrail_trap_col_being_dealloced_not_returned_by_alloc,@function
        .size           $__internal_0_$__cuda_sm10x_tcgen05_guardrail_trap_col_being_dealloced_not_returned_by_alloc,($__internal_1_$__cuda_sm10x_tcgen05_guardrail_trap_phase_invalid_during_alloc - $__internal_0_$__cuda_sm10x_tcgen05_guardrail_trap_col_being_dealloced_not_returned_by_alloc)
$__internal_0_$__cuda_sm10x_tcgen05_guardrail_trap_col_being_dealloced_not_returned_by_alloc:
[----:B------:R-:W-:Y:S05]  /*a220*/  BPT.TRAP 0x1 ;  /* 0x000000040000795c */ /* 0x000fea0000300000 */
[----:B------:R-:W-:-:S04]  /*a230*/  HFMA2 R3, -RZ, RZ, 0, 0 ;  /* 0x00000000ff037431 */ /* 0x000fc800000001ff */
[----:B------:R-:W-:Y:S05]  /*a240*/  RET.REL.NODEC R2 `(_ZN7cutlass13device_kernelINS_4gemm6kernel13GemmUniversalIN4cute5tupleIJiiiiEEENS1_10collective13CollectiveMmaINS1_35MainloopSm100TmaUmmaWarpSpecializedILi6ELi2ELi4ENS5_IJNS4_1CILi1EEENSA_ILi4EEESB_EEEEENS5_IJNSA_ILi128EEESF_NSA_ILi64EEEEEENS_6half_tENS5_IJlSB_lEEESI_SJ_NS4_8TiledMMAINS4_8MMA_AtomIJNS4_20SM100_MMA_F16BF16_SSISI_SI_fLi128ELi128ELNS4_4UMMA5MajorE0ELSO_0ELNSN_7ScaleInE0ELSP_0EEEEEENS4_6LayoutINS5_IJSB_SB_SB_EEENS5_IJNSA_ILi0EEESU_SU_EEEEENS5_IJNS4_10UnderscoreESX_SX_EEEEENS4_23SM90_TMA_LOAD_MULTICASTENS4_14ComposedLayoutINS4_7SwizzleILi3ELi4ELi3EEENS4_18smem_ptr_flag_bitsILi16EEENSS_INS5_IJNSA_ILi8EEESG_EEENS5_IJSG_SB_EEEEEEEvNS4_8identityENS4_13SM90_TMA_LOADES1A_vS1B_EENS_8epilogue10collective18CollectiveEpilogueINS1E_23Sm100TmaWarpSpecializedILi4ELi2ELi32ELb1ELb0EEEJSH_NS5_IJNSS_ISF_SB_EENSS_INSA_ILi32EEESB_EEEEESI_SJ_SI_SJ_NS1E_6fusion15FusionCallbacksIS1I_NS1N_17LinearCombinationISI_fSI_fLNS_15FloatRoundStyleE2EEESH_S1M_JEEENS4_5SM1004TMEM4LOAD26SM100_TMEM_LOAD_32dp32b32xES1C_NS11_INS12_ILi2ELi4ELi3EEES15_NSS_INS5_IJS16_S1K_EEENS5_IJS1K_SB_EEEEEEENS4_39AutoVectorizingCopyWithAssumedAlignmentILi128EEENS4_14SM90_TMA_STOREES21_S23_S23_EEEvvEEEEvNT_6ParamsE) ;  /* 0xffffff5c026c7950 */ /* 0x000fea0003c3ffff */
        .weak           $__internal_1_$__cuda_sm10x_tcgen05_guardrail_trap_phase_invalid_during_alloc
        .type           $__internal_1_$__cuda_sm10x_tcgen05_guardrail_trap_phase_invalid_during_alloc,@function
        .size           $__internal_1_$__cuda_sm10x_tcgen05_guardrail_trap_phase_invalid_during_alloc,($__internal_2_$__cuda_sm10x_tcgen05_guardrail_trap_unallocated_columns_being_dealloced - $__internal_1_$__cuda_sm10x_tcgen05_guardrail_trap_phase_invalid_during_alloc)
$__internal_1_$__cuda_sm10x_tcgen05_guardrail_trap_phase_invalid_during_alloc:
[----:B------:R-:W-:Y:S05]  /*a250*/  BPT.TRAP 0x1 ;  /* 0x000000040000795c */ /* 0x000fea0000300000 */
[----:B------:R-:W-:-:S04]  /*a260*/  MOV R5, 0x0 ;  /* 0x0000000000057802 */ /* 0x000fc80000000f00 */
[----:B------:R-:W-:Y:S05]  /*a270*/  RET.REL.NODEC R4 `(_ZN7cutlass13device_kernelINS_4gemm6kernel13GemmUniversalIN4cute5tupleIJiiiiEEENS1_10collective13CollectiveMmaINS1_35MainloopSm100TmaUmmaWarpSpecializedILi6ELi2ELi4ENS5_IJNS4_1CILi1EEENSA_ILi4EEESB_EEEEENS5_IJNSA_ILi128EEESF_NSA_ILi64EEEEEENS_6half_tENS5_IJlSB_lEEESI_SJ_NS4_8TiledMMAINS4_8MMA_AtomIJNS4_20SM100_MMA_F16BF16_SSISI_SI_fLi128ELi128ELNS4_4UMMA5MajorE0ELSO_0ELNSN_7ScaleInE0ELSP_0EEEEEENS4_6LayoutINS5_IJSB_SB_SB_EEENS5_IJNSA_ILi0EEESU_SU_EEEEENS5_IJNS4_10UnderscoreESX_SX_EEEEENS4_23SM90_TMA_LOAD_MULTICASTENS4_14ComposedLayoutINS4_7SwizzleILi3ELi4ELi3EEENS4_18smem_ptr_flag_bitsILi16EEENSS_INS5_IJNSA_ILi8EEESG_EEENS5_IJSG_SB_EEEEEEEvNS4_8identityENS4_13SM90_TMA_LOADES1A_vS1B_EENS_8epilogue10collective18CollectiveEpilogueINS1E_23Sm100TmaWarpSpecializedILi4ELi2ELi32ELb1ELb0EEEJSH_NS5_IJNSS_ISF_SB_EENSS_INSA_ILi32EEESB_EEEEESI_SJ_SI_SJ_NS1E_6fusion15FusionCallbacksIS1I_NS1N_17LinearCombinationISI_fSI_fLNS_15FloatRoundStyleE2EEESH_S1M_JEEENS4_5SM1004TMEM4LOAD26SM100_TMEM_LOAD_32dp32b32xES1C_NS11_INS12_ILi2ELi4ELi3EEES15_NSS_INS5_IJS16_S1K_EEENS5_IJS1K_SB_EEEEEEENS4_39AutoVectorizingCopyWithAssumedAlignmentILi128EEENS4_14SM90_TMA_STOREES21_S23_S23_EEEvvEEEEvNT_6ParamsE) ;  /* 0xffffff5c04607950 */ /* 0x000fea0003c3ffff */
        .weak           $__internal_2_$__cuda_sm10x_tcgen05_guardrail_trap_unallocated_columns_being_dealloced
        .type           $__internal_2_$__cuda_sm10x_tcgen05_guardrail_trap_unallocated_columns_being_dealloced,@function
        .size           $__internal_2_$__cuda_sm10x_tcgen05_guardrail_trap_unallocated_columns_being_dealloced,(.L_x_189 - $__internal_2_$__cuda_sm10x_tcgen05_guardrail_trap_unallocated_columns_being_dealloced)
$__internal_2_$__cuda_sm10x_tcgen05_guardrail_trap_unallocated_columns_being_dealloced:
[----:B------:R-:W-:Y:S05]  /*a280*/  BPT.TRAP 0x1 ;  /* 0x000000040000795c */ /* 0x000fea0000300000 */
[----:B------:R-:W-:-:S04]  /*a290*/  HFMA2 R3, -RZ, RZ, 0, 0 ;  /* 0x00000000ff037431 */ /* 0x000fc800000001ff */
[----:B------:R-:W-:Y:S05]  /*a2a0*/  RET.REL.NODEC R2 `(_ZN7cutlass13device_kernelINS_4gemm6kernel13GemmUniversalIN4cute5tupleIJiiiiEEENS1_10collective13CollectiveMmaINS1_35MainloopSm100TmaUmmaWarpSpecializedILi6ELi2ELi4ENS5_IJNS4_1CILi1EEENSA_ILi4EEESB_EEEEENS5_IJNSA_ILi128EEESF_NSA_ILi64EEEEEENS_6half_tENS5_IJlSB_lEEESI_SJ_NS4_8TiledMMAINS4_8MMA_AtomIJNS4_20SM100_MMA_F16BF16_SSISI_SI_fLi128ELi128ELNS4_4UMMA5MajorE0ELSO_0ELNSN_7ScaleInE0ELSP_0EEEEEENS4_6LayoutINS5_IJSB_SB_SB_EEENS5_IJNSA_ILi0EEESU_SU_EEEEENS5_IJNS4_10UnderscoreESX_SX_EEEEENS4_23SM90_TMA_LOAD_MULTICASTENS4_14ComposedLayoutINS4_7SwizzleILi3ELi4ELi3EEENS4_18smem_ptr_flag_bitsILi16EEENSS_INS5_IJNSA_ILi8EEESG_EEENS5_IJSG_SB_EEEEEEEvNS4_8identityENS4_13SM90_TMA_LOADES1A_vS1B_EENS_8epilogue10collective18CollectiveEpilogueINS1E_23Sm100TmaWarpSpecializedILi4ELi2ELi32ELb1ELb0EEEJSH_NS5_IJNSS_ISF_SB_EENSS_INSA_ILi32EEESB_EEEEESI_SJ_SI_SJ_NS1E_6fusion15FusionCallbacksIS1I_NS1N_17LinearCombinationISI_fSI_fLNS_15FloatRoundStyleE2EEESH_S1M_JEEENS4_5SM1004TMEM4LOAD26SM100_TMEM_LOAD_32dp32b32xES1C_NS11_INS12_ILi2ELi4ELi3EEES15_NSS_INS5_IJS16_S1K_EEENS5_IJS1K_SB_EEEEEEENS4_39AutoVectorizingCopyWithAssumedAlignmentILi128EEENS4_14SM90_TMA_STOREES21_S23_S23_EEEvvEEEEvNT_6ParamsE) ;  /* 0xffffff5c02547950 */ /* 0x000fea0003c3ffff */
.L_x_188:
[----:B------:R-:W-:-:S00]  /*a2b0*/  BRA `(.L_x_188) ;  /* 0xfffffffc00fc7947 */ /* 0x000fc0000383ffff */
[----:B------:R-:W-:-:S00]  /*a2c0*/  NOP ;  /* 0x0000000000007918 */ /* 0x000fc00000000000 */
        /* <DEDUP_REMOVED lines=11> */
.L_x_189:


//--------------------- .nv.global.init           --------------------------
	.section	.nv.global.init,"aw",@progbits
.nv.global.init:
	.type		$str$27,@object
	.size		$str$27,($str$28 - $str$27)
$str$27:
        /*0000*/ 	.byte	0x28, 0x61, 0x64, 0x64, 0x72, 0x65, 0x73, 0x73, 0x20, 0x26, 0x20, 0x6d, 0x61, 0x73, 0x6b, 0x29
        /*0010*/ 	.byte	0x20, 0x3d, 0x3d, 0x20, 0x30, 0x00
	.type		$str$28,@object
	.size		$str$28,($str$26 - $str$28)
$str$28:
        /*0016*/ 	.byte	0x2f, 0x74, 0x6d, 0x70, 0x2f, 0x63, 0x75, 0x74, 0x6c, 0x61, 0x73, 0x73, 0x5f, 0x73, 0x77, 0x65
        /*0026*/ 	.byte	0x65, 0x70, 0x5f, 0x73, 0x72, 0x63, 0x2f, 0x69, 0x6e, 0x63, 0x6c, 0x75, 0x64, 0x65, 0x2f, 0x63
        /*0036*/ 	.byte	0x75, 0x74, 0x65, 0x2f, 0x70, 0x6f, 0x69, 0x6e, 0x74, 0x65, 0x72, 0x5f, 0x66, 0x6c, 0x61, 0x67
        /*0046*/ 	.byte	0x67, 0x65, 0x64, 0x2e, 0x68, 0x70, 0x70, 0x00
	.type		$str$26,@object
	.size		$str$26,($str$25 - $str$26)
$str$26:
        /*004e*/ 	.byte	0x2f, 0x74, 0x6d, 0x70, 0x2f, 0x63, 0x75, 0x74, 0x6c, 0x61, 0x73, 0x73, 0x5f, 0x73, 0x77, 0x65
        /*005e*/ 	.byte	0x65, 0x70, 0x5f, 0x73, 0x72, 0x63, 0x2f, 0x69, 0x6e, 0x63, 0x6c, 0x75, 0x64, 0x65, 0x2f, 0x63
        /*006e*/ 	.byte	0x75, 0x74, 0x65, 0x2f, 0x61, 0x74, 0x6f, 0x6d, 0x2f, 0x63, 0x6f, 0x70, 0x79, 0x5f, 0x74, 0x72
        /*007e*/ 	.byte	0x61, 0x69, 0x74, 0x73, 0x5f, 0x73, 0x6d, 0x31, 0x30, 0x30, 0x2e, 0x68, 0x70, 0x70, 0x00
	.type		$str$25,@object
	.size		$str$25,(__unnamed_1 - $str$25)
$str$25:
        /*008d*/ 	.byte	0x28, 0x28, 0x75, 0x69, 0x6e, 0x74, 0x33, 0x32, 0x5f, 0x74, 0x28, 0x74, 0x68, 0x72, 0x65, 0x61
        /*009d*/ 	.byte	0x64, 0x49, 0x64, 0x78, 0x2e, 0x78, 0x29, 0x20, 0x2f, 0x20, 0x33, 0x32, 0x29, 0x20, 0x25, 0x20
        /*00ad*/ 	.byte	0x34, 0x29, 0x20, 0x3d, 0x3d, 0x20, 0x28, 0x28, 0x28, 0x74, 0x6d, 0x65, 0x6d, 0x5f, 0x61, 0x64
        /*00bd*/ 	.byte	0x64, 0x72, 0x20, 0x3e, 0x3e, 0x20, 0x31, 0x36, 0x29, 0x20, 0x2f, 0x20, 0x33, 0x32, 0x29, 0x20
        /*00cd*/ 	.byte	0x25, 0x20, 0x34, 0x29, 0x00
	.type		__unnamed_1,@object
	.size		__unnamed_1,(__unnamed_2 - __unnamed_1)
__unnamed_1:
        /*00d2*/ 	.byte	0x61, 0x75, 0x74, 0x6f, 0x20, 0x63, 0x75, 0x74, 0x65, 0x3a, 0x3a, 0x61, 0x73, 0x5f, 0x70, 0x6f
        /* <DEDUP_REMOVED lines=24> */
        /*0262*/ 	.byte	0x3e, 0x3e, 0x3e, 0x3e, 0x5d, 0x00
	.type		__unnamed_2,@object
	.size		__unnamed_2,(.L_2 - __unnamed_2)
__unnamed_2:
        /* <DEDUP_REMOVED lines=42> */
        /*0508*/ 	.byte	0x3e, 0x3e, 0x5d, 0x00
.L_2:


//--------------------- .nv.shared._ZN7cutlass13device_kernelINS_4gemm6kernel13GemmUniversalIN4cute5tupleIJiiiiEEENS1_10collective13CollectiveMmaINS1_35MainloopSm100TmaUmmaWarpSpecializedILi6ELi2ELi4ENS5_IJNS4_1CILi1EEENSA_ILi4EEESB_EEEEENS5_IJNSA_ILi128EEESF_NSA_ILi64EEEEEENS_6half_tENS5_IJlSB_lEEESI_SJ_NS4_8TiledMMAINS4_8MMA_AtomIJNS4_20SM100_MMA_F16BF16_SSISI_SI_fLi128ELi128ELNS4_4UMMA5MajorE0ELSO_0ELNSN_7ScaleInE0ELSP_0EEEEEENS4_6LayoutINS5_IJSB_SB_SB_EEENS5_IJNSA_ILi0EEESU_SU_EEEEENS5_IJNS4_10UnderscoreESX_SX_EEEEENS4_23SM90_TMA_LOAD_MULTICASTENS4_14ComposedLayoutINS4_7SwizzleILi3ELi4ELi3EEENS4_18smem_ptr_flag_bitsILi16EEENSS_INS5_IJNSA_ILi8EEESG_EEENS5_IJSG_SB_EEEEEEEvNS4_8identityENS4_13SM90_TMA_LOADES1A_vS1B_EENS_8epilogue10collective18CollectiveEpilogueINS1E_23Sm100TmaWarpSpecializedILi4ELi2ELi32ELb1ELb0EEEJSH_NS5_IJNSS_ISF_SB_EENSS_INSA_ILi32EEESB_EEEEESI_SJ_SI_SJ_NS1E_6fusion15FusionCallbacksIS1I_NS1N_17LinearCombinationISI_fSI_fLNS_15FloatRoundStyleE2EEESH_S1M_JEEENS4_5SM1004TMEM4LOAD26SM100_TMEM_LOAD_32dp32b32xES1C_NS11_INS12_ILi2ELi4ELi3EEES15_NSS_INS5_IJS16_S1K_EEENS5_IJS1K_SB_EEEEEEENS4_39AutoVectorizingCopyWithAssumedAlignmentILi128EEENS4_14SM90_TMA_STOREES21_S23_S23_EEEvvEEEEvNT_6ParamsE --------------------------
	.section	.nv.shared._ZN7cutlass13device_kernelINS_4gemm6kernel13GemmUniversalIN4cute5tupleIJiiiiEEENS1_10collective13CollectiveMmaINS1_35MainloopSm100TmaUmmaWarpSpecializedILi6ELi2ELi4ENS5_IJNS4_1CILi1EEENSA_ILi4EEESB_EEEEENS5_IJNSA_ILi128EEESF_NSA_ILi64EEEEEENS_6half_tENS5_IJlSB_lEEESI_SJ_NS4_8TiledMMAINS4_8MMA_AtomIJNS4_20SM100_MMA_F16BF16_SSISI_SI_fLi128ELi128ELNS4_4UMMA5MajorE0ELSO_0ELNSN_7ScaleInE0ELSP_0EEEEEENS4_6LayoutINS5_IJSB_SB_SB_EEENS5_IJNSA_ILi0EEESU_SU_EEEEENS5_IJNS4_10UnderscoreESX_SX_EEEEENS4_23SM90_TMA_LOAD_MULTICASTENS4_14ComposedLayoutINS4_7SwizzleILi3ELi4ELi3EEENS4_18smem_ptr_flag_bitsILi16EEENSS_INS5_IJNSA_ILi8EEESG_EEENS5_IJSG_SB_EEEEEEEvNS4_8identityENS4_13SM90_TMA_LOADES1A_vS1B_EENS_8epilogue10collective18CollectiveEpilogueINS1E_23Sm100TmaWarpSpecializedILi4ELi2ELi32ELb1ELb0EEEJSH_NS5_IJNSS_ISF_SB_EENSS_INSA_ILi32EEESB_EEEEESI_SJ_SI_SJ_NS1E_6fusion15FusionCallbacksIS1I_NS1N_17LinearCombinationISI_fSI_fLNS_15FloatRoundStyleE2EEESH_S1M_JEEENS4_5SM1004TMEM4LOAD26SM100_TMEM_LOAD_32dp32b32xES1C_NS11_INS12_ILi2ELi4ELi3EEES15_NSS_INS5_IJS16_S1K_EEENS5_IJS1K_SB_EEEEEEENS4_39AutoVectorizingCopyWithAssumedAlignmentILi128EEENS4_14SM90_TMA_STOREES21_S23_S23_EEEvvEEEEvNT_6ParamsE,"aw",@nobits
	.sectionflags	@""
	.align	16
	.zero		1024


//--------------------- .nv.shared.reserved.0     --------------------------
	.section	.nv.shared.reserved.0,"aw",@nobits
	.weak		__nv_reservedSMEM_offset_0_alias
	.size		__nv_reservedSMEM_offset_0_alias, 0, 64
	.other		__nv_reservedSMEM_offset_0_alias,@"STO_CUDA_RESERVED_SHARED STV_DEFAULT"
__nv_reservedSMEM_offset_0_alias:
	.zero		0
.nv.shared.reserved.0:
	.zero		64
	.weak		__nv_reservedSMEM_tcgen05_partition
	.type		__nv_reservedSMEM_tcgen05_partition,@object
	.size		__nv_reservedSMEM_tcgen05_partition,(.L_0 - __nv_reservedSMEM_tcgen05_partition)
__nv_reservedSMEM_tcgen05_partition:
	.zero		32
.L_0:


//--------------------- .nv.global                --------------------------
	.section	.nv.global,"aw",@nobits
.nv.global:
	.type		_ZN40_INTERNAL_d672592e_4_k_cu_3361c5a9_327004cute1_E,@object
	.size		_ZN40_INTERNAL_d672592e_4_k_cu_3361c5a9_327004cute1_E,(_ZN40_INTERNAL_d672592e_4_k_cu_3361c5a9_327004cuda3std3__45__cpo6cbeginE - _ZN40_INTERNAL_d672592e_4_k_cu_3361c5a9_327004cute1_E)
_ZN40_INTERNAL_d672592e_4_k_cu_3361c5a9_327004cute1_E:
	.zero		1
	.type		_ZN40_INTERNAL_d672592e_4_k_cu_3361c5a9_327004cuda3std3__45__cpo6cbeginE,@object
	.size		_ZN40_INTERNAL_d672592e_4_k_cu_3361c5a9_327004cuda3std3__45__cpo6cbeginE,(_ZN40_INTERNAL_d672592e_4_k_cu_3361c5a9_327004cuda3std3__48in_placeE - _ZN40_INTERNAL_d672592e_4_k_cu_3361c5a9_327004cuda3std3__45__cpo6cbeginE)
_ZN40_INTERNAL_d672592e_4_k_cu_3361c5a9_327004cuda3std3__45__cpo6cbeginE:
	.zero		1
	.type		_ZN40_INTERNAL_d672592e_4_k_cu_3361c5a9_327004cuda3std3__48in_placeE,@object
	.size		_ZN40_INTERNAL_d672592e_4_k_cu_3361c5a9_327004cuda3std3__48in_placeE,(_ZN40_INTERNAL_d672592e_4_k_cu_3361c5a9_327004cuda3std6ranges3__45__cpo9iter_moveE - _ZN40_INTERNAL_d672592e_4_k_cu_3361c5a9_327004cuda3std3__48in_placeE)
_ZN40_INTERNAL_d672592e_4_k_cu_3361c5a9_327004cuda3std3__48in_placeE:
	.zero		1
	.type		_ZN40_INTERNAL_d672592e_4_k_cu_3361c5a9_327004cuda3std6ranges3__45__cpo9iter_moveE,@object
	.size		_ZN40_INTERNAL_d672592e_4_k_cu_3361c5a9_327004cuda3std6ranges3__45__cpo9iter_moveE,(_ZN40_INTERNAL_d672592e_4_k_cu_3361c5a9_327004cuda3std3__45__cpo5beginE - _ZN40_INTERNAL_d672592e_4_k_cu_3361c5a9_327004cuda3std6ranges3__45__cpo9iter_moveE)
_ZN40_INTERNAL_d672592e_4_k_cu_3361c5a9_327004cuda3std6ranges3__45__cpo9iter_moveE:
	.zero		1
	.type		_ZN40_INTERNAL_d672592e_4_k_cu_3361c5a9_327004cuda3std3__45__cpo5beginE,@object
	.size		_ZN40_INTERNAL_d672592e_4_k_cu_3361c5a9_327004cuda3std3__45__cpo5beginE,(_ZN40_INTERNAL_d672592e_4_k_cu_3361c5a9_327004cuda3std3__442_GLOBAL__N__d672592e_4_k_cu_3361c5a9_327006ignoreE - _ZN40_INTERNAL_d672592e_4_k_cu_3361c5a9_327004cuda3std3__45__cpo5beginE)
_ZN40_INTERNAL_d672592e_4_k_cu_3361c5a9_327004cuda3std3__45__cpo5beginE:
	.zero		1
	.type		_ZN40_INTERNAL_d672592e_4_k_cu_3361c5a9_327004cuda3std3__442_GLOBAL__N__d672592e_4_k_cu_3361c5a9_327006ignoreE,@object
	.size		_ZN40_INTERNAL_d672592e_4_k_cu_3361c5a9_327004cuda3std3__442_GLOBAL__N__d672592e_4_k_cu_3361c5a9_327006ignoreE,(_ZN40_INTERNAL_d672592e_4_k_cu_3361c5a9_327004cute7productE - _ZN40_INTERNAL_d672592e_4_k_cu_3361c5a9_327004cuda3std3__442_GLOBAL__N__d672592e_4_k_cu_3361c5a9_327006ignoreE)
_ZN40_INTERNAL_d672592e_4_k_cu_3361c5a9_327004cuda3std3__442_GLOBAL__N__d672592e_4_k_cu_3361c5a9_327006ignoreE:
	.zero		1
	.type		_ZN40_INTERNAL_d672592e_4_k_cu_3361c5a9_327004cute7productE,@object
	.size		_ZN40_INTERNAL_d672592e_4_k_cu_3361c5a9_327004cute7productE,(_ZN40_INTERNAL_d672592e_4_k_cu_3361c5a9_327004cuda3std3__45__cpo3endE - _ZN40_INTERNAL_d672592e_4_k_cu_3361c5a9_327004cute7productE)
_ZN40_INTERNAL_d672592e_4_k_cu_3361c5a9_327004cute7productE:
	.zero		1
	.type		_ZN40_INTERNAL_d672592e_4_k_cu_3361c5a9_327004cuda3std3__45__cpo3endE,@object
	.size		_ZN40_INTERNAL_d672592e_4_k_cu_3361c5a9_327004cuda3std3__45__cpo3endE,(_ZN40_INTERNAL_d672592e_4_k_cu_3361c5a9_327004cuda3std3__419piecewise_constructE - _ZN40_INTERNAL_d672592e_4_k_cu_3361c5a9_327004cuda3std3__45__cpo3endE)
_ZN40_INTERNAL_d672592e_4_k_cu_3361c5a9_327004cuda3std3__45__cpo3endE:
	.zero		1
	.type		_ZN40_INTERNAL_d672592e_4_k_cu_3361c5a9_327004cuda3std3__419piecewise_constructE,@object
	.size		_ZN40_INTERNAL_d672592e_4_k_cu_3361c5a9_327004cuda3std3__419piecewise_constructE,(_ZN40_INTERNAL_d672592e_4_k_cu_3361c5a9_327004cuda3std3__45__cpo4cendE - _ZN40_INTERNAL_d672592e_4_k_cu_3361c5a9_327004cuda3std3__419piecewise_constructE)
_ZN40_INTERNAL_d672592e_4_k_cu_3361c5a9_327004cuda3std3__419piecewise_constructE:
	.zero		1
	.type		_ZN40_INTERNAL_d672592e_4_k_cu_3361c5a9_327004cuda3std3__45__cpo4cendE,@object
	.size		_ZN40_INTERNAL_d672592e_4_k_cu_3361c5a9_327004cuda3std3__45__cpo4cendE,(_ZN40_INTERNAL_d672592e_4_k_cu_3361c5a9_327004cuda3std6ranges3__45__cpo4swapE - _ZN40_INTERNAL_d672592e_4_k_cu_3361c5a9_327004cuda3std3__45__cpo4cendE)
_ZN40_INTERNAL_d672592e_4_k_cu_3361c5a9_327004cuda3std3__45__cpo4cendE:
	.zero		1
	.type		_ZN40_INTERNAL_d672592e_4_k_cu_3361c5a9_327004cuda3std6ranges3__45__cpo4swapE,@object
	.size		_ZN40_INTERNAL_d672592e_4_k_cu_3361c5a9_327004cuda3std6ranges3__45__cpo4swapE,(.L_10 - _ZN40_INTERNAL_d672592e_4_k_cu_3361c5a9_327004cuda3std6ranges3__45__cpo4swapE)
_ZN40_INTERNAL_d672592e_4_k_cu_3361c5a9_327004cuda3std6ranges3__45__cpo4swapE:
	.zero		1
.L_10:


//--------------------- .nv.constant0._ZN7cutlass13device_kernelINS_4gemm6kernel13GemmUniversalIN4cute5tupleIJiiiiEEENS1_10collective13CollectiveMmaINS1_35MainloopSm100TmaUmmaWarpSpecializedILi6ELi2ELi4ENS5_IJNS4_1CILi1EEENSA_ILi4EEESB_EEEEENS5_IJNSA_ILi128EEESF_NSA_ILi64EEEEEENS_6half_tENS5_IJlSB_lEEESI_SJ_NS4_8TiledMMAINS4_8MMA_AtomIJNS4_20SM100_MMA_F16BF16_SSISI_SI_fLi128ELi128ELNS4_4UMMA5MajorE0ELSO_0ELNSN_7ScaleInE0ELSP_0EEEEEENS4_6LayoutINS5_IJSB_SB_SB_EEENS5_IJNSA_ILi0EEESU_SU_EEEEENS5_IJNS4_10UnderscoreESX_SX_EEEEENS4_23SM90_TMA_LOAD_MULTICASTENS4_14ComposedLayoutINS4_7SwizzleILi3ELi4ELi3EEENS4_18smem_ptr_flag_bitsILi16EEENSS_INS5_IJNSA_ILi8EEESG_EEENS5_IJSG_SB_EEEEEEEvNS4_8identityENS4_13SM90_TMA_LOADES1A_vS1B_EENS_8epilogue10collective18CollectiveEpilogueINS1E_23Sm100TmaWarpSpecializedILi4ELi2ELi32ELb1ELb0EEEJSH_NS5_IJNSS_ISF_SB_EENSS_INSA_ILi32EEESB_EEEEESI_SJ_SI_SJ_NS1E_6fusion15FusionCallbacksIS1I_NS1N_17LinearCombinationISI_fSI_fLNS_15FloatRoundStyleE2EEESH_S1M_JEEENS4_5SM1004TMEM4LOAD26SM100_TMEM_LOAD_32dp32b32xES1C_NS11_INS12_ILi2ELi4ELi3EEES15_NSS_INS5_IJS16_S1K_EEENS5_IJS1K_SB_EEEEEEENS4_39AutoVectorizingCopyWithAssumedAlignmentILi128EEENS4_14SM90_TMA_STOREES21_S23_S23_EEEvvEEEEvNT_6ParamsE --------------------------
	.section	.nv.constant0._ZN7cutlass13device_kernelINS_4gemm6kernel13GemmUniversalIN4cute5tupleIJiiiiEEENS1_10collective13CollectiveMmaINS1_35MainloopSm100TmaUmmaWarpSpecializedILi6ELi2ELi4ENS5_IJNS4_1CILi1EEENSA_ILi4EEESB_EEEEENS5_IJNSA_ILi128EEESF_NSA_ILi64EEEEEENS_6half_tENS5_IJlSB_lEEESI_SJ_NS4_8TiledMMAINS4_8MMA_AtomIJNS4_20SM100_MMA_F16BF16_SSISI_SI_fLi128ELi128ELNS4_4UMMA5MajorE0ELSO_0ELNSN_7ScaleInE0ELSP_0EEEEEENS4_6LayoutINS5_IJSB_SB_SB_EEENS5_IJNSA_ILi0EEESU_SU_EEEEENS5_IJNS4_10UnderscoreESX_SX_EEEEENS4_23SM90_TMA_LOAD_MULTICASTENS4_14ComposedLayoutINS4_7SwizzleILi3ELi4ELi3EEENS4_18smem_ptr_flag_bitsILi16EEENSS_INS5_IJNSA_ILi8EEESG_EEENS5_IJSG_SB_EEEEEEEvNS4_8identityENS4_13SM90_TMA_LOADES1A_vS1B_EENS_8epilogue10collective18CollectiveEpilogueINS1E_23Sm100TmaWarpSpecializedILi4ELi2ELi32ELb1ELb0EEEJSH_NS5_IJNSS_ISF_SB_EENSS_INSA_ILi32EEESB_EEEEESI_SJ_SI_SJ_NS1E_6fusion15FusionCallbacksIS1I_NS1N_17LinearCombinationISI_fSI_fLNS_15FloatRoundStyleE2EEESH_S1M_JEEENS4_5SM1004TMEM4LOAD26SM100_TMEM_LOAD_32dp32b32xES1C_NS11_INS12_ILi2ELi4ELi3EEES15_NSS_INS5_IJS16_S1K_EEENS5_IJS1K_SB_EEEEEEENS4_39AutoVectorizingCopyWithAssumedAlignmentILi128EEENS4_14SM90_TMA_STOREES21_S23_S23_EEEvvEEEEvNT_6ParamsE,"a",@progbits
	.sectionflags	@""
	.align	4
.nv.constant0._ZN7cutlass13device_kernelINS_4gemm6kernel13GemmUniversalIN4cute5tupleIJiiiiEEENS1_10collective13CollectiveMmaINS1_35MainloopSm100TmaUmmaWarpSpecializedILi6ELi2ELi4ENS5_IJNS4_1CILi1EEENSA_ILi4EEESB_EEEEENS5_IJNSA_ILi128EEESF_NSA_ILi64EEEEEENS_6half_tENS5_IJlSB_lEEESI_SJ_NS4_8TiledMMAINS4_8MMA_AtomIJNS4_20SM100_MMA_F16BF16_SSISI_SI_fLi128ELi128ELNS4_4UMMA5MajorE0ELSO_0ELNSN_7ScaleInE0ELSP_0EEEEEENS4_6LayoutINS5_IJSB_SB_SB_EEENS5_IJNSA_ILi0EEESU_SU_EEEEENS5_IJNS4_10UnderscoreESX_SX_EEEEENS4_23SM90_TMA_LOAD_MULTICASTENS4_14ComposedLayoutINS4_7SwizzleILi3ELi4ELi3EEENS4_18smem_ptr_flag_bitsILi16EEENSS_INS5_IJNSA_ILi8EEESG_EEENS5_IJSG_SB_EEEEEEEvNS4_8identityENS4_13SM90_TMA_LOADES1A_vS1B_EENS_8epilogue10collective18CollectiveEpilogueINS1E_23Sm100TmaWarpSpecializedILi4ELi2ELi32ELb1ELb0EEEJSH_NS5_IJNSS_ISF_SB_EENSS_INSA_ILi32EEESB_EEEEESI_SJ_SI_SJ_NS1E_6fusion15FusionCallbacksIS1I_NS1N_17LinearCombinationISI_fSI_fLNS_15FloatRoundStyleE2EEESH_S1M_JEEENS4_5SM1004TMEM4LOAD26SM100_TMEM_LOAD_32dp32b32xES1C_NS11_INS12_ILi2ELi4ELi3EEES15_NSS_INS5_IJS16_S1K_EEENS5_IJS1K_SB_EEEEEEENS4_39AutoVectorizingCopyWithAssumedAlignmentILi128EEENS4_14SM90_TMA_STOREES21_S23_S23_EEEvvEEEEvNT_6ParamsE:
	.zero		2944


//--------------------- SYMBOLS --------------------------

	.type		.nv.reservedSmem.offset0,@object
	.size		.nv.reservedSmem.offset0,0x4
	.type		.nv.reservedSmem.cap,@object
	.size		.nv.reservedSmem.cap,0x4
	.type		__assertfail,@function
